//
// Generated by NVIDIA NVVM Compiler
//
// Compiler Build ID: CL-36424714
// Cuda compilation tools, release 13.0, V13.0.88
// Based on NVVM 20.0.0
//

.version 9.0
.target sm_100
.address_size 64

	// .globl	_Z15radix_sort_iterPjS_PfS0_Pijj
// _ZZ29hierarchical_kogge_stone_scanPfS_PijE12previous_sum has been demoted
// _ZZ15radix_sort_iterPjS_PfS0_PijjE11isLastBlock has been demoted
.global .align 1 .b8 _ZN34_INTERNAL_928dc194_4_k_cu_a11e98c94cuda3std3__45__cpo5beginE[1];
.global .align 1 .b8 _ZN34_INTERNAL_928dc194_4_k_cu_a11e98c94cuda3std3__45__cpo3endE[1];
.global .align 1 .b8 _ZN34_INTERNAL_928dc194_4_k_cu_a11e98c94cuda3std3__45__cpo6cbeginE[1];
.global .align 1 .b8 _ZN34_INTERNAL_928dc194_4_k_cu_a11e98c94cuda3std3__45__cpo4cendE[1];
.global .align 1 .b8 _ZN34_INTERNAL_928dc194_4_k_cu_a11e98c94cuda3std3__45__cpo6rbeginE[1];
.global .align 1 .b8 _ZN34_INTERNAL_928dc194_4_k_cu_a11e98c94cuda3std3__45__cpo4rendE[1];
.global .align 1 .b8 _ZN34_INTERNAL_928dc194_4_k_cu_a11e98c94cuda3std3__45__cpo7crbeginE[1];
.global .align 1 .b8 _ZN34_INTERNAL_928dc194_4_k_cu_a11e98c94cuda3std3__45__cpo5crendE[1];
.global .align 1 .b8 _ZN34_INTERNAL_928dc194_4_k_cu_a11e98c94cuda3std3__436_GLOBAL__N__928dc194_4_k_cu_a11e98c96ignoreE[1];
.global .align 1 .b8 _ZN34_INTERNAL_928dc194_4_k_cu_a11e98c94cuda3std3__419piecewise_constructE[1];
.global .align 1 .b8 _ZN34_INTERNAL_928dc194_4_k_cu_a11e98c94cuda3std3__48in_placeE[1];
.global .align 1 .b8 _ZN34_INTERNAL_928dc194_4_k_cu_a11e98c94cuda3std3__420unreachable_sentinelE[1];
.global .align 1 .b8 _ZN34_INTERNAL_928dc194_4_k_cu_a11e98c94cuda3std3__47nulloptE[1];
.global .align 1 .b8 _ZN34_INTERNAL_928dc194_4_k_cu_a11e98c94cuda3std3__48unexpectE[1];
.global .align 1 .b8 _ZN34_INTERNAL_928dc194_4_k_cu_a11e98c94cuda3std6ranges3__45__cpo4swapE[1];
.global .align 1 .b8 _ZN34_INTERNAL_928dc194_4_k_cu_a11e98c94cuda3std6ranges3__45__cpo9iter_moveE[1];
.global .align 1 .b8 _ZN34_INTERNAL_928dc194_4_k_cu_a11e98c94cuda3std6ranges3__45__cpo5beginE[1];
.global .align 1 .b8 _ZN34_INTERNAL_928dc194_4_k_cu_a11e98c94cuda3std6ranges3__45__cpo3endE[1];
.global .align 1 .b8 _ZN34_INTERNAL_928dc194_4_k_cu_a11e98c94cuda3std6ranges3__45__cpo6cbeginE[1];
.global .align 1 .b8 _ZN34_INTERNAL_928dc194_4_k_cu_a11e98c94cuda3std6ranges3__45__cpo4cendE[1];
.global .align 1 .b8 _ZN34_INTERNAL_928dc194_4_k_cu_a11e98c94cuda3std6ranges3__45__cpo7advanceE[1];
.global .align 1 .b8 _ZN34_INTERNAL_928dc194_4_k_cu_a11e98c94cuda3std6ranges3__45__cpo9iter_swapE[1];
.global .align 1 .b8 _ZN34_INTERNAL_928dc194_4_k_cu_a11e98c94cuda3std6ranges3__45__cpo4nextE[1];
.global .align 1 .b8 _ZN34_INTERNAL_928dc194_4_k_cu_a11e98c94cuda3std6ranges3__45__cpo4prevE[1];
.global .align 1 .b8 _ZN34_INTERNAL_928dc194_4_k_cu_a11e98c94cuda3std6ranges3__45__cpo4dataE[1];
.global .align 1 .b8 _ZN34_INTERNAL_928dc194_4_k_cu_a11e98c94cuda3std6ranges3__45__cpo5cdataE[1];
.global .align 1 .b8 _ZN34_INTERNAL_928dc194_4_k_cu_a11e98c94cuda3std6ranges3__45__cpo4sizeE[1];
.global .align 1 .b8 _ZN34_INTERNAL_928dc194_4_k_cu_a11e98c94cuda3std6ranges3__45__cpo5ssizeE[1];
.global .align 1 .b8 _ZN34_INTERNAL_928dc194_4_k_cu_a11e98c94cuda3std6ranges3__45__cpo8distanceE[1];
.global .align 1 .b8 _ZN34_INTERNAL_928dc194_4_k_cu_a11e98c96thrust24THRUST_300001_SM_1000_NS8cuda_cub3parE[1];
.global .align 1 .b8 _ZN34_INTERNAL_928dc194_4_k_cu_a11e98c96thrust24THRUST_300001_SM_1000_NS8cuda_cub10par_nosyncE[1];
.global .align 1 .b8 _ZN34_INTERNAL_928dc194_4_k_cu_a11e98c96thrust24THRUST_300001_SM_1000_NS6system6detail10sequential3seqE[1];
.global .align 1 .b8 _ZN34_INTERNAL_928dc194_4_k_cu_a11e98c96thrust24THRUST_300001_SM_1000_NS12placeholders2_1E[1];
.global .align 1 .b8 _ZN34_INTERNAL_928dc194_4_k_cu_a11e98c96thrust24THRUST_300001_SM_1000_NS12placeholders2_2E[1];
.global .align 1 .b8 _ZN34_INTERNAL_928dc194_4_k_cu_a11e98c96thrust24THRUST_300001_SM_1000_NS12placeholders2_3E[1];
.global .align 1 .b8 _ZN34_INTERNAL_928dc194_4_k_cu_a11e98c96thrust24THRUST_300001_SM_1000_NS12placeholders2_4E[1];
.global .align 1 .b8 _ZN34_INTERNAL_928dc194_4_k_cu_a11e98c96thrust24THRUST_300001_SM_1000_NS12placeholders2_5E[1];
.global .align 1 .b8 _ZN34_INTERNAL_928dc194_4_k_cu_a11e98c96thrust24THRUST_300001_SM_1000_NS12placeholders2_6E[1];
.global .align 1 .b8 _ZN34_INTERNAL_928dc194_4_k_cu_a11e98c96thrust24THRUST_300001_SM_1000_NS12placeholders2_7E[1];
.global .align 1 .b8 _ZN34_INTERNAL_928dc194_4_k_cu_a11e98c96thrust24THRUST_300001_SM_1000_NS12placeholders2_8E[1];
.global .align 1 .b8 _ZN34_INTERNAL_928dc194_4_k_cu_a11e98c96thrust24THRUST_300001_SM_1000_NS12placeholders2_9E[1];
.global .align 1 .b8 _ZN34_INTERNAL_928dc194_4_k_cu_a11e98c96thrust24THRUST_300001_SM_1000_NS12placeholders3_10E[1];
.global .align 1 .b8 _ZN34_INTERNAL_928dc194_4_k_cu_a11e98c96thrust24THRUST_300001_SM_1000_NS3seqE[1];
.extern .shared .align 16 .b8 buffer[];

.visible .entry _Z15radix_sort_iterPjS_PfS0_Pijj(
	.param .u64 .ptr .align 1 _Z15radix_sort_iterPjS_PfS0_Pijj_param_0,
	.param .u64 .ptr .align 1 _Z15radix_sort_iterPjS_PfS0_Pijj_param_1,
	.param .u64 .ptr .align 1 _Z15radix_sort_iterPjS_PfS0_Pijj_param_2,
	.param .u64 .ptr .align 1 _Z15radix_sort_iterPjS_PfS0_Pijj_param_3,
	.param .u64 .ptr .align 1 _Z15radix_sort_iterPjS_PfS0_Pijj_param_4,
	.param .u32 _Z15radix_sort_iterPjS_PfS0_Pijj_param_5,
	.param .u32 _Z15radix_sort_iterPjS_PfS0_Pijj_param_6
)
{
	.reg .pred 	%p<22>;
	.reg .b16 	%rs<4>;
	.reg .b32 	%r<57>;
	.reg .b32 	%f<23>;
	.reg .b64 	%rd<35>;
	// demoted variable
	.shared .align 4 .f32 _ZZ29hierarchical_kogge_stone_scanPfS_PijE12previous_sum;
	// demoted variable
	.shared .align 1 .u8 _ZZ15radix_sort_iterPjS_PfS0_PijjE11isLastBlock;
	ld.param.u64 	%rd10, [_Z15radix_sort_iterPjS_PfS0_Pijj_param_0];
	ld.param.u64 	%rd9, [_Z15radix_sort_iterPjS_PfS0_Pijj_param_1];
	ld.param.u64 	%rd11, [_Z15radix_sort_iterPjS_PfS0_Pijj_param_2];
	ld.param.u64 	%rd12, [_Z15radix_sort_iterPjS_PfS0_Pijj_param_3];
	ld.param.u64 	%rd13, [_Z15radix_sort_iterPjS_PfS0_Pijj_param_4];
	ld.param.u32 	%r13, [_Z15radix_sort_iterPjS_PfS0_Pijj_param_5];
	ld.param.u32 	%r14, [_Z15radix_sort_iterPjS_PfS0_Pijj_param_6];
	cvta.to.global.u64 	%rd1, %rd12;
	cvta.to.global.u64 	%rd2, %rd13;
	cvta.to.global.u64 	%rd3, %rd11;
	cvta.to.global.u64 	%rd4, %rd10;
	mov.u32 	%r1, %tid.x;
	mov.u32 	%r2, %ctaid.x;
	mov.u32 	%r3, %ntid.x;
	mad.lo.s32 	%r4, %r2, %r3, %r1;
	setp.ge.u32 	%p1, %r4, %r13;
	@%p1 bra 	$L__BB0_2;
	mul.wide.u32 	%rd14, %r4, 4;
	add.s64 	%rd15, %rd4, %rd14;
	ld.global.u32 	%r15, [%rd15];
	shr.u32 	%r16, %r15, %r14;
	and.b32  	%r17, %r16, 1;
	cvt.rn.f32.u32 	%f8, %r17;
	add.s64 	%rd16, %rd3, %rd14;
	st.global.f32 	[%rd16], %f8;
$L__BB0_2:
	bar.sync 	0;
	setp.ne.s32 	%p2, %r1, 0;
	@%p2 bra 	$L__BB0_4;
	add.s32 	%r18, %r3, %r13;
	add.s32 	%r19, %r18, -1;
	div.u32 	%r20, %r19, %r3;
	add.s32 	%r21, %r20, -1;
	setp.eq.s32 	%p3, %r2, %r21;
	selp.u16 	%rs1, 1, 0, %p3;
	st.shared.u8 	[_ZZ15radix_sort_iterPjS_PfS0_PijjE11isLastBlock], %rs1;
$L__BB0_4:
	bar.sync 	0;
	ld.shared.u8 	%rs2, [_ZZ15radix_sort_iterPjS_PfS0_PijjE11isLastBlock];
	setp.eq.s16 	%p4, %rs2, 0;
	mul.wide.u32 	%rd17, %r13, 4;
	add.s64 	%rd5, %rd3, %rd17;
	@%p4 bra 	$L__BB0_7;
	add.s32 	%r22, %r13, -1;
	rem.u32 	%r23, %r22, %r3;
	setp.ne.s32 	%p5, %r1, %r23;
	@%p5 bra 	$L__BB0_7;
	mov.b32 	%r24, 0;
	st.global.u32 	[%rd5], %r24;
	membar.gl;
	mov.u32 	%r25, %nctaid.x;
	mul.wide.u32 	%rd18, %r25, 4;
	add.s64 	%rd19, %rd2, %rd18;
	atom.global.add.u32 	%r26, [%rd19], 1;
$L__BB0_7:
	setp.ge.u32 	%p6, %r4, %r13;
	shl.b32 	%r27, %r1, 2;
	mov.u32 	%r28, buffer;
	add.s32 	%r5, %r28, %r27;
	mul.wide.u32 	%rd20, %r4, 4;
	add.s64 	%rd6, %rd3, %rd20;
	@%p6 bra 	$L__BB0_9;
	ld.global.f32 	%f9, [%rd6];
	st.shared.f32 	[%r5], %f9;
	bra.uni 	$L__BB0_10;
$L__BB0_9:
	mov.b32 	%r29, 0;
	st.shared.u32 	[%r5], %r29;
$L__BB0_10:
	bar.sync 	0;
	setp.lt.u32 	%p7, %r3, 2;
	@%p7 bra 	$L__BB0_15;
	mov.b32 	%r55, 1;
$L__BB0_12:
	ld.shared.f32 	%f21, [%r5];
	setp.lt.u32 	%p8, %r1, %r55;
	@%p8 bra 	$L__BB0_14;
	sub.s32 	%r31, %r1, %r55;
	shl.b32 	%r32, %r31, 2;
	add.s32 	%r34, %r28, %r32;
	ld.shared.f32 	%f10, [%r34];
	add.f32 	%f21, %f21, %f10;
$L__BB0_14:
	bar.sync 	0;
	st.shared.f32 	[%r5], %f21;
	bar.sync 	0;
	shl.b32 	%r55, %r55, 1;
	setp.lt.u32 	%p9, %r55, %r3;
	@%p9 bra 	$L__BB0_12;
$L__BB0_15:
	setp.eq.s32 	%p10, %r1, 0;
	mov.f32 	%f22, 0f00000000;
	@%p10 bra 	$L__BB0_17;
	ld.shared.f32 	%f22, [%r5+-4];
$L__BB0_17:
	setp.ne.s32 	%p11, %r1, 0;
	shl.b32 	%r35, %r3, 2;
	add.s32 	%r37, %r28, %r35;
	ld.shared.f32 	%f6, [%r37+-4];
	@%p11 bra 	$L__BB0_23;
	setp.eq.s32 	%p12, %r2, 0;
	@%p12 bra 	$L__BB0_22;
	mul.wide.u32 	%rd21, %r2, 4;
	add.s64 	%rd7, %rd2, %rd21;
$L__BB0_20:
	atom.global.or.b32 	%r38, [%rd7], 0;
	setp.eq.s32 	%p13, %r38, 0;
	@%p13 bra 	$L__BB0_20;
	add.s64 	%rd23, %rd1, %rd21;
	ld.global.f32 	%f12, [%rd23];
	st.shared.f32 	[_ZZ29hierarchical_kogge_stone_scanPfS_PijE12previous_sum], %f12;
	add.f32 	%f13, %f6, %f12;
	st.global.f32 	[%rd23+4], %f13;
	membar.gl;
	atom.global.add.u32 	%r39, [%rd7+4], 1;
	bra.uni 	$L__BB0_23;
$L__BB0_22:
	st.global.f32 	[%rd1+4], %f6;
	membar.gl;
	atom.global.add.u32 	%r40, [%rd2+4], 1;
$L__BB0_23:
	setp.ge.u32 	%p14, %r4, %r13;
	bar.sync 	0;
	@%p14 bra 	$L__BB0_25;
	setp.eq.s32 	%p15, %r2, 0;
	ld.shared.f32 	%f14, [_ZZ29hierarchical_kogge_stone_scanPfS_PijE12previous_sum];
	selp.f32 	%f15, 0f00000000, %f14, %p15;
	add.f32 	%f16, %f22, %f15;
	st.global.f32 	[%rd6], %f16;
$L__BB0_25:
	ld.shared.u8 	%rs3, [_ZZ15radix_sort_iterPjS_PfS0_PijjE11isLastBlock];
	setp.eq.s16 	%p16, %rs3, 0;
	@%p16 bra 	$L__BB0_28;
	add.s32 	%r8, %r13, -1;
	rem.u32 	%r41, %r8, %r3;
	setp.ne.s32 	%p17, %r1, %r41;
	@%p17 bra 	$L__BB0_28;
	mul.wide.u32 	%rd24, %r8, 4;
	add.s64 	%rd25, %rd3, %rd24;
	ld.global.f32 	%f17, [%rd25];
	add.s64 	%rd26, %rd4, %rd24;
	ld.global.u32 	%r42, [%rd26];
	shr.u32 	%r43, %r42, %r14;
	and.b32  	%r44, %r43, 1;
	cvt.rn.f32.u32 	%f18, %r44;
	add.f32 	%f19, %f17, %f18;
	st.global.f32 	[%rd5], %f19;
	membar.gl;
	mov.u32 	%r45, %nctaid.x;
	mul.wide.u32 	%rd27, %r45, 4;
	add.s64 	%rd28, %rd2, %rd27;
	atom.global.add.u32 	%r46, [%rd28+4], 1;
$L__BB0_28:
	setp.ne.s32 	%p18, %r1, 0;
	@%p18 bra 	$L__BB0_31;
	mov.u32 	%r47, %nctaid.x;
	mul.wide.u32 	%rd29, %r47, 4;
	add.s64 	%rd8, %rd2, %rd29;
$L__BB0_30:
	atom.global.or.b32 	%r48, [%rd8+4], 0;
	setp.eq.s32 	%p19, %r48, 0;
	@%p19 bra 	$L__BB0_30;
$L__BB0_31:
	setp.ge.u32 	%p20, %r4, %r13;
	bar.sync 	0;
	@%p20 bra 	$L__BB0_36;
	add.s64 	%rd31, %rd4, %rd20;
	ld.global.u32 	%r9, [%rd31];
	ld.global.f32 	%f7, [%rd6];
	shr.u32 	%r49, %r9, %r14;
	and.b32  	%r50, %r49, 1;
	setp.eq.b32 	%p21, %r50, 1;
	@%p21 bra 	$L__BB0_34;
	cvt.rzi.u32.f32 	%r54, %f7;
	sub.s32 	%r56, %r4, %r54;
	bra.uni 	$L__BB0_35;
$L__BB0_34:
	ld.global.f32 	%f20, [%rd5];
	cvt.rzi.u32.f32 	%r51, %f20;
	cvt.rzi.u32.f32 	%r52, %f7;
	add.s32 	%r53, %r52, %r13;
	sub.s32 	%r56, %r53, %r51;
$L__BB0_35:
	cvta.to.global.u64 	%rd32, %rd9;
	mul.wide.u32 	%rd33, %r56, 4;
	add.s64 	%rd34, %rd32, %rd33;
	st.global.u32 	[%rd34], %r9;
$L__BB0_36:
	ret;

}
	// .globl	_ZN3cub18CUB_300001_SM_10006detail11EmptyKernelIvEEvv
.visible .entry _ZN3cub18CUB_300001_SM_10006detail11EmptyKernelIvEEvv()
{


	ret;

}


// ===== COMPILED SASS (sm_100) =====

	.target	sm_100

	.elftype	@"ET_EXEC"


//--------------------- .note.nv.tkinfo           --------------------------
	.section	.note.nv.tkinfo,"",@"SHT_NOTE"
	.sectionflags	@"SHF_NOTE_NV_TKINFO"
	.tkinfo
        /*0018*/ 	.word	0x00000002
        /*0030*/ 	.string	""
        /*0030*/ 	.string	"ptxas"
        /*0030*/ 	.string	"Cuda compilation tools, release 13.0, V13.0.88"
        /*0030*/ 	.string	"Build cuda_13.0.r13.0/compiler.36424714_0"
        /*0030*/ 	.string	"-arch sm_100 -m 64 "



//--------------------- .note.nv.cuinfo           --------------------------
	.section	.note.nv.cuinfo,"",@"SHT_NOTE"
	.sectionflags	@"SHF_NOTE_NV_CUINFO"
        /*0018*/ 	.short	0x0002
        /*001a*/ 	.short	0x0064
        /*001c*/ 	.short	0x0082
	.zero		2


//--------------------- .nv.info                  --------------------------
	.section	.nv.info,"",@"SHT_CUDA_INFO"
	.align	4


	//----- nvinfo : EIATTR_REGCOUNT
	.align		4
        /*0000*/ 	.byte	0x04, 0x2f
        /*0002*/ 	.short	(.L_44 - .L_43)
	.align		4
.L_43:
        /*0004*/ 	.word	index@(_Z15radix_sort_iterPjS_PfS0_Pijj)
        /*0008*/ 	.word	0x00000016


	//----- nvinfo : EIATTR_FRAME_SIZE
	.align		4
.L_44:
        /*000c*/ 	.byte	0x04, 0x11
        /*000e*/ 	.short	(.L_46 - .L_45)
	.align		4
.L_45:
        /*0010*/ 	.word	index@(_Z15radix_sort_iterPjS_PfS0_Pijj)
        /*0014*/ 	.word	0x00000000


	//----- nvinfo : EIATTR_REGCOUNT
	.align		4
.L_46:
        /*0018*/ 	.byte	0x04, 0x2f
        /*001a*/ 	.short	(.L_48 - .L_47)
	.align		4
.L_47:
        /*001c*/ 	.word	index@(_ZN3cub18CUB_300001_SM_10006detail11EmptyKernelIvEEvv)
        /*0020*/ 	.word	0x00000004


	//----- nvinfo : EIATTR_FRAME_SIZE
	.align		4
.L_48:
        /*0024*/ 	.byte	0x04, 0x11
        /*0026*/ 	.short	(.L_50 - .L_49)
	.align		4
.L_49:
        /*0028*/ 	.word	index@(_ZN3cub18CUB_300001_SM_10006detail11EmptyKernelIvEEvv)
        /*002c*/ 	.word	0x00000000


	//----- nvinfo : EIATTR_MIN_STACK_SIZE
	.align		4
.L_50:
        /*0030*/ 	.byte	0x04, 0x12
        /*0032*/ 	.short	(.L_52 - .L_51)
	.align		4
.L_51:
        /*0034*/ 	.word	index@(_ZN3cub18CUB_300001_SM_10006detail11EmptyKernelIvEEvv)
        /*0038*/ 	.word	0x00000000


	//----- nvinfo : EIATTR_MIN_STACK_SIZE
	.align		4
.L_52:
        /*003c*/ 	.byte	0x04, 0x12
        /*003e*/ 	.short	(.L_54 - .L_53)
	.align		4
.L_53:
        /*0040*/ 	.word	index@(_Z15radix_sort_iterPjS_PfS0_Pijj)
        /*0044*/ 	.word	0x00000000
.L_54:


//--------------------- .nv.compat                --------------------------
	.section	.nv.compat,"",@"SHT_CUDA_COMPAT_INFO"
	.align	4
        /*0000*/ 	.byte	0x02, 0x09, 0x00, 0x00, 0x02, 0x02, 0x01, 0x00, 0x02, 0x05, 0x05, 0x00, 0x03, 0x07, 0x01, 0x01
        /*0010*/ 	.byte	0x02, 0x03, 0x00, 0x00, 0x02, 0x06, 0x01, 0x00, 0x04, 0x0b, 0x08, 0x00, 0x09, 0x00, 0x00, 0x00
        /*0020*/ 	.byte	0x00, 0x00, 0x00, 0x00


//--------------------- .nv.info._ZN3cub18CUB_300001_SM_10006detail11EmptyKernelIvEEvv --------------------------
	.section	.nv.info._ZN3cub18CUB_300001_SM_10006detail11EmptyKernelIvEEvv,"",@"SHT_CUDA_INFO"
	.sectionflags	@""
	.align	4


	//----- nvinfo : EIATTR_CUDA_API_VERSION
	.align		4
        /*0000*/ 	.byte	0x04, 0x37
        /*0002*/ 	.short	(.L_56 - .L_55)
.L_55:
        /*0004*/ 	.word	0x00000082


	//----- nvinfo : EIATTR_SPARSE_MMA_MASK
	.align		4
.L_56:
        /*0008*/ 	.byte	0x03, 0x50
        /*000a*/ 	.short	0x0000


	//----- nvinfo : EIATTR_MAXREG_COUNT
	.align		4
        /*000c*/ 	.byte	0x03, 0x1b
        /*000e*/ 	.short	0x00ff


	//----- nvinfo : EIATTR_MERCURY_ISA_VERSION
	.align		4
        /*0010*/ 	.byte	0x03, 0x5f
        /*0012*/ 	.short	0x0101


	//----- nvinfo : EIATTR_VRC_CTA_INIT_COUNT
	.align		4
        /*0014*/ 	.byte	0x02, 0x4a
	.zero		1
	.zero		1


	//----- nvinfo : EIATTR_EXIT_INSTR_OFFSETS
	.align		4
        /*0018*/ 	.byte	0x04, 0x1c
        /*001a*/ 	.short	(.L_58 - .L_57)


	//   ....[0]....
.L_57:
        /*001c*/ 	.word	0x00000010


	//----- nvinfo : EIATTR_SW_WAR
	.align		4
.L_58:
        /*0020*/ 	.byte	0x04, 0x36
        /*0022*/ 	.short	(.L_60 - .L_59)
.L_59:
        /*0024*/ 	.word	0x00000008
.L_60:


//--------------------- .nv.info._Z15radix_sort_iterPjS_PfS0_Pijj --------------------------
	.section	.nv.info._Z15radix_sort_iterPjS_PfS0_Pijj,"",@"SHT_CUDA_INFO"
	.sectionflags	@""
	.align	4


	//----- nvinfo : EIATTR_CUDA_API_VERSION
	.align		4
        /*0000*/ 	.byte	0x04, 0x37
        /*0002*/ 	.short	(.L_62 - .L_61)
.L_61:
        /*0004*/ 	.word	0x00000082


	//----- nvinfo : EIATTR_KPARAM_INFO
	.align		4
.L_62:
        /*0008*/ 	.byte	0x04, 0x17
        /*000a*/ 	.short	(.L_64 - .L_63)
.L_63:
        /*000c*/ 	.word	0x00000000
        /*0010*/ 	.short	0x0006
        /*0012*/ 	.short	0x002c
        /*0014*/ 	.byte	0x00, 0xf0, 0x11, 0x00


	//----- nvinfo : EIATTR_KPARAM_INFO
	.align		4
.L_64:
        /*0018*/ 	.byte	0x04, 0x17
        /*001a*/ 	.short	(.L_66 - .L_65)
.L_65:
        /*001c*/ 	.word	0x00000000
        /*0020*/ 	.short	0x0005
        /*0022*/ 	.short	0x0028
        /*0024*/ 	.byte	0x00, 0xf0, 0x11, 0x00


	//----- nvinfo : EIATTR_KPARAM_INFO
	.align		4
.L_66:
        /*0028*/ 	.byte	0x04, 0x17
        /*002a*/ 	.short	(.L_68 - .L_67)
.L_67:
        /*002c*/ 	.word	0x00000000
        /*0030*/ 	.short	0x0004
        /*0032*/ 	.short	0x0020
        /*0034*/ 	.byte	0x00, 0xf5, 0x21, 0x00


	//----- nvinfo : EIATTR_KPARAM_INFO
	.align		4
.L_68:
        /*0038*/ 	.byte	0x04, 0x17
        /*003a*/ 	.short	(.L_70 - .L_69)
.L_69:
        /*003c*/ 	.word	0x00000000
        /*0040*/ 	.short	0x0003
        /*0042*/ 	.short	0x0018
        /*0044*/ 	.byte	0x00, 0xf5, 0x21, 0x00


	//----- nvinfo : EIATTR_KPARAM_INFO
	.align		4
.L_70:
        /*0048*/ 	.byte	0x04, 0x17
        /*004a*/ 	.short	(.L_72 - .L_71)
.L_71:
        /*004c*/ 	.word	0x00000000
        /*0050*/ 	.short	0x0002
        /*0052*/ 	.short	0x0010
        /*0054*/ 	.byte	0x00, 0xf5, 0x21, 0x00


	//----- nvinfo : EIATTR_KPARAM_INFO
	.align		4
.L_72:
        /*0058*/ 	.byte	0x04, 0x17
        /*005a*/ 	.short	(.L_74 - .L_73)
.L_73:
        /*005c*/ 	.word	0x00000000
        /*0060*/ 	.short	0x0001
        /*0062*/ 	.short	0x0008
        /*0064*/ 	.byte	0x00, 0xf5, 0x21, 0x00


	//----- nvinfo : EIATTR_KPARAM_INFO
	.align		4
.L_74:
        /*0068*/ 	.byte	0x04, 0x17
        /*006a*/ 	.short	(.L_76 - .L_75)
.L_75:
        /*006c*/ 	.word	0x00000000
        /*0070*/ 	.short	0x0000
        /*0072*/ 	.short	0x0000
        /*0074*/ 	.byte	0x00, 0xf5, 0x21, 0x00


	//----- nvinfo : EIATTR_SPARSE_MMA_MASK
	.align		4
.L_76:
        /*0078*/ 	.byte	0x03, 0x50
        /*007a*/ 	.short	0x0000


	//----- nvinfo : EIATTR_MAXREG_COUNT
	.align		4
        /*007c*/ 	.byte	0x03, 0x1b
        /*007e*/ 	.short	0x00ff


	//----- nvinfo : EIATTR_NUM_BARRIERS
	.align		4
        /*0080*/ 	.byte	0x02, 0x4c
        /*0082*/ 	.byte	0x01
	.zero		1


	//----- nvinfo : EIATTR_MERCURY_ISA_VERSION
	.align		4
        /*0084*/ 	.byte	0x03, 0x5f
        /*0086*/ 	.short	0x0101


	//----- nvinfo : EIATTR_INT_WARP_WIDE_INSTR_OFFSETS
	.align		4
        /*0088*/ 	.byte	0x04, 0x31
        /*008a*/ 	.short	(.L_78 - .L_77)


	//   ....[0]....
.L_77:
        /*008c*/ 	.word	0x000005a0


	//----- nvinfo : EIATTR_VRC_CTA_INIT_COUNT
	.align		4
.L_78:
        /*0090*/ 	.byte	0x02, 0x4a
	.zero		1
	.zero		1


	//----- nvinfo : EIATTR_EXIT_INSTR_OFFSETS
	.align		4
        /*0094*/ 	.byte	0x04, 0x1c
        /*0096*/ 	.short	(.L_80 - .L_79)


	//   ....[0]....
.L_79:
        /*0098*/ 	.word	0x00000ea0


	//   ....[1]....
        /*009c*/ 	.word	0x00000fb0


	//----- nvinfo : EIATTR_CRS_STACK_SIZE
	.align		4
.L_80:
        /*00a0*/ 	.byte	0x04, 0x1e
        /*00a2*/ 	.short	(.L_82 - .L_81)
.L_81:
        /*00a4*/ 	.word	0x00000000


	//----- nvinfo : EIATTR_CBANK_PARAM_SIZE
	.align		4
.L_82:
        /*00a8*/ 	.byte	0x03, 0x19
        /*00aa*/ 	.short	0x0030


	//----- nvinfo : EIATTR_PARAM_CBANK
	.align		4
        /*00ac*/ 	.byte	0x04, 0x0a
        /*00ae*/ 	.short	(.L_84 - .L_83)
	.align		4
.L_83:
        /*00b0*/ 	.word	index@(.nv.constant0._Z15radix_sort_iterPjS_PfS0_Pijj)
        /*00b4*/ 	.short	0x0380
        /*00b6*/ 	.short	0x0030


	//----- nvinfo : EIATTR_SW_WAR
	.align		4
.L_84:
        /*00b8*/ 	.byte	0x04, 0x36
        /*00ba*/ 	.short	(.L_86 - .L_85)
.L_85:
        /*00bc*/ 	.word	0x00000008
.L_86:


//--------------------- .nv.callgraph             --------------------------
	.section	.nv.callgraph,"",@"SHT_CUDA_CALLGRAPH"
	.align	4
	.sectionentsize	8
	.align		4
        /*0000*/ 	.word	0x00000000
	.align		4
        /*0004*/ 	.word	0xffffffff
	.align		4
        /*0008*/ 	.word	0x00000000
	.align		4
        /*000c*/ 	.word	0xfffffffe
	.align		4
        /*0010*/ 	.word	0x00000000
	.align		4
        /*0014*/ 	.word	0xfffffffd
	.align		4
        /*0018*/ 	.word	0x00000000
	.align		4
        /*001c*/ 	.word	0xfffffffc


//--------------------- .nv.constant4             --------------------------
	.section	.nv.constant4,"a",@progbits
	.align	8
	.align		8
.nv.constant4:
        /*0000*/ 	.dword	_ZN34_INTERNAL_928dc194_4_k_cu_a11e98c94cuda3std3__45__cpo5beginE
	.align		8
        /*0008*/ 	.dword	_ZN34_INTERNAL_928dc194_4_k_cu_a11e98c94cuda3std3__45__cpo3endE
	.align		8
        /*0010*/ 	.dword	_ZN34_INTERNAL_928dc194_4_k_cu_a11e98c94cuda3std3__45__cpo6cbeginE
	.align		8
        /*0018*/ 	.dword	_ZN34_INTERNAL_928dc194_4_k_cu_a11e98c94cuda3std3__45__cpo4cendE
	.align		8
        /*0020*/ 	.dword	_ZN34_INTERNAL_928dc194_4_k_cu_a11e98c94cuda3std3__45__cpo6rbeginE
	.align		8
        /*0028*/ 	.dword	_ZN34_INTERNAL_928dc194_4_k_cu_a11e98c94cuda3std3__45__cpo4rendE
	.align		8
        /*0030*/ 	.dword	_ZN34_INTERNAL_928dc194_4_k_cu_a11e98c94cuda3std3__45__cpo7crbeginE
	.align		8
        /*0038*/ 	.dword	_ZN34_INTERNAL_928dc194_4_k_cu_a11e98c94cuda3std3__45__cpo5crendE
	.align		8
        /*0040*/ 	.dword	_ZN34_INTERNAL_928dc194_4_k_cu_a11e98c94cuda3std3__436_GLOBAL__N__928dc194_4_k_cu_a11e98c96ignoreE
	.align		8
        /*0048*/ 	.dword	_ZN34_INTERNAL_928dc194_4_k_cu_a11e98c94cuda3std3__419piecewise_constructE
	.align		8
        /*0050*/ 	.dword	_ZN34_INTERNAL_928dc194_4_k_cu_a11e98c94cuda3std3__48in_placeE
	.align		8
        /*0058*/ 	.dword	_ZN34_INTERNAL_928dc194_4_k_cu_a11e98c94cuda3std3__420unreachable_sentinelE
	.align		8
        /*0060*/ 	.dword	_ZN34_INTERNAL_928dc194_4_k_cu_a11e98c94cuda3std3__47nulloptE
	.align		8
        /*0068*/ 	.dword	_ZN34_INTERNAL_928dc194_4_k_cu_a11e98c94cuda3std3__48unexpectE
	.align		8
        /*0070*/ 	.dword	_ZN34_INTERNAL_928dc194_4_k_cu_a11e98c94cuda3std6ranges3__45__cpo4swapE
	.align		8
        /*0078*/ 	.dword	_ZN34_INTERNAL_928dc194_4_k_cu_a11e98c94cuda3std6ranges3__45__cpo9iter_moveE
	.align		8
        /*0080*/ 	.dword	_ZN34_INTERNAL_928dc194_4_k_cu_a11e98c94cuda3std6ranges3__45__cpo5beginE
	.align		8
        /*0088*/ 	.dword	_ZN34_INTERNAL_928dc194_4_k_cu_a11e98c94cuda3std6ranges3__45__cpo3endE
	.align		8
        /*0090*/ 	.dword	_ZN34_INTERNAL_928dc194_4_k_cu_a11e98c94cuda3std6ranges3__45__cpo6cbeginE
	.align		8
        /*0098*/ 	.dword	_ZN34_INTERNAL_928dc194_4_k_cu_a11e98c94cuda3std6ranges3__45__cpo4cendE
	.align		8
        /*00a0*/ 	.dword	_ZN34_INTERNAL_928dc194_4_k_cu_a11e98c94cuda3std6ranges3__45__cpo7advanceE
	.align		8
        /*00a8*/ 	.dword	_ZN34_INTERNAL_928dc194_4_k_cu_a11e98c94cuda3std6ranges3__45__cpo9iter_swapE
	.align		8
        /*00b0*/ 	.dword	_ZN34_INTERNAL_928dc194_4_k_cu_a11e98c94cuda3std6ranges3__45__cpo4nextE
	.align		8
        /*00b8*/ 	.dword	_ZN34_INTERNAL_928dc194_4_k_cu_a11e98c94cuda3std6ranges3__45__cpo4prevE
	.align		8
        /*00c0*/ 	.dword	_ZN34_INTERNAL_928dc194_4_k_cu_a11e98c94cuda3std6ranges3__45__cpo4dataE
	.align		8
        /*00c8*/ 	.dword	_ZN34_INTERNAL_928dc194_4_k_cu_a11e98c94cuda3std6ranges3__45__cpo5cdataE
	.align		8
        /*00d0*/ 	.dword	_ZN34_INTERNAL_928dc194_4_k_cu_a11e98c94cuda3std6ranges3__45__cpo4sizeE
	.align		8
        /*00d8*/ 	.dword	_ZN34_INTERNAL_928dc194_4_k_cu_a11e98c94cuda3std6ranges3__45__cpo5ssizeE
	.align		8
        /*00e0*/ 	.dword	_ZN34_INTERNAL_928dc194_4_k_cu_a11e98c94cuda3std6ranges3__45__cpo8distanceE
	.align		8
        /*00e8*/ 	.dword	_ZN34_INTERNAL_928dc194_4_k_cu_a11e98c96thrust24THRUST_300001_SM_1000_NS8cuda_cub3parE
	.align		8
        /*00f0*/ 	.dword	_ZN34_INTERNAL_928dc194_4_k_cu_a11e98c96thrust24THRUST_300001_SM_1000_NS8cuda_cub10par_nosyncE
	.align		8
        /*00f8*/ 	.dword	_ZN34_INTERNAL_928dc194_4_k_cu_a11e98c96thrust24THRUST_300001_SM_1000_NS6system6detail10sequential3seqE
	.align		8
        /*0100*/ 	.dword	_ZN34_INTERNAL_928dc194_4_k_cu_a11e98c96thrust24THRUST_300001_SM_1000_NS12placeholders2_1E
	.align		8
        /*0108*/ 	.dword	_ZN34_INTERNAL_928dc194_4_k_cu_a11e98c96thrust24THRUST_300001_SM_1000_NS12placeholders2_2E
	.align		8
        /*0110*/ 	.dword	_ZN34_INTERNAL_928dc194_4_k_cu_a11e98c96thrust24THRUST_300001_SM_1000_NS12placeholders2_3E
	.align		8
        /*0118*/ 	.dword	_ZN34_INTERNAL_928dc194_4_k_cu_a11e98c96thrust24THRUST_300001_SM_1000_NS12placeholders2_4E
	.align		8
        /*0120*/ 	.dword	_ZN34_INTERNAL_928dc194_4_k_cu_a11e98c96thrust24THRUST_300001_SM_1000_NS12placeholders2_5E
	.align		8
        /*0128*/ 	.dword	_ZN34_INTERNAL_928dc194_4_k_cu_a11e98c96thrust24THRUST_300001_SM_1000_NS12placeholders2_6E
	.align		8
        /*0130*/ 	.dword	_ZN34_INTERNAL_928dc194_4_k_cu_a11e98c96thrust24THRUST_300001_SM_1000_NS12placeholders2_7E
	.align		8
        /*0138*/ 	.dword	_ZN34_INTERNAL_928dc194_4_k_cu_a11e98c96thrust24THRUST_300001_SM_1000_NS12placeholders2_8E
	.align		8
        /*0140*/ 	.dword	_ZN34_INTERNAL_928dc194_4_k_cu_a11e98c96thrust24THRUST_300001_SM_1000_NS12placeholders2_9E
	.align		8
        /*0148*/ 	.dword	_ZN34_INTERNAL_928dc194_4_k_cu_a11e98c96thrust24THRUST_300001_SM_1000_NS12placeholders3_10E
	.align		8
        /*0150*/ 	.dword	_ZN34_INTERNAL_928dc194_4_k_cu_a11e98c96thrust24THRUST_300001_SM_1000_NS3seqE


//--------------------- .text._ZN3cub18CUB_300001_SM_10006detail11EmptyKernelIvEEvv --------------------------
	.section	.text._ZN3cub18CUB_300001_SM_10006detail11EmptyKernelIvEEvv,"ax",@progbits
	.align	128
        .global         _ZN3cub18CUB_300001_SM_10006detail11EmptyKernelIvEEvv
        .type           _ZN3cub18CUB_300001_SM_10006detail11EmptyKernelIvEEvv,@function
        .size           _ZN3cub18CUB_300001_SM_10006detail11EmptyKernelIvEEvv,(.L_x_18 - _ZN3cub18CUB_300001_SM_10006detail11EmptyKernelIvEEvv)
        .other          _ZN3cub18CUB_300001_SM_10006detail11EmptyKernelIvEEvv,@"STO_CUDA_ENTRY STV_DEFAULT"
_ZN3cub18CUB_300001_SM_10006detail11EmptyKernelIvEEvv:
.text._ZN3cub18CUB_300001_SM_10006detail11EmptyKernelIvEEvv:
[----:B------:R-:W-:Y:S01]  /*0000*/  LDC R1, c[0x0][0x37c] ;  /* 0x0000df00ff017b82 */ /* 0x000fe20000000800 */
[----:B------:R-:W-:Y:S05]  /*0010*/  EXIT ;  /* 0x000000000000794d */ /* 0x000fea0003800000 */
.L_x_0:
[----:B------:R-:W-:-:S00]  /*0020*/  BRA `(.L_x_0) ;  /* 0xfffffffc00fc7947 */ /* 0x000fc0000383ffff */
[----:B------:R-:W-:-:S00]  /*0030*/  NOP ;  /* 0x0000000000007918 */ /* 0x000fc00000000000 */
        /* <DEDUP_REMOVED lines=12> */
.L_x_18:


//--------------------- .text._Z15radix_sort_iterPjS_PfS0_Pijj --------------------------
	.section	.text._Z15radix_sort_iterPjS_PfS0_Pijj,"ax",@progbits
	.align	128
        .global         _Z15radix_sort_iterPjS_PfS0_Pijj
        .type           _Z15radix_sort_iterPjS_PfS0_Pijj,@function
        .size           _Z15radix_sort_iterPjS_PfS0_Pijj,(.L_x_19 - _Z15radix_sort_iterPjS_PfS0_Pijj)
        .other          _Z15radix_sort_iterPjS_PfS0_Pijj,@"STO_CUDA_ENTRY STV_DEFAULT"
_Z15radix_sort_iterPjS_PfS0_Pijj:
.text._Z15radix_sort_iterPjS_PfS0_Pijj:
[----:B------:R-:W-:Y:S01]  /*0000*/  LDC R1, c[0x0][0x37c] ;  /* 0x0000df00ff017b82 */ /* 0x000fe20000000800 */
[----:B------:R-:W0:Y:S07]  /*0010*/  S2R R8, SR_TID.X ;  /* 0x0000000000087919 */ /* 0x000e2e0000002100 */
[----:B------:R-:W1:Y:S01]  /*0020*/  LDC R6, c[0x0][0x360] ;  /* 0x0000d800ff067b82 */ /* 0x000e620000000800 */
[----:B------:R-:W-:Y:S01]  /*0030*/  MOV R10, 0x400 ;  /* 0x00000400000a7802 */ /* 0x000fe20000000f00 */
[----:B------:R-:W2:Y:S01]  /*0040*/  LDCU.64 UR6, c[0x0][0x358] ;  /* 0x00006b00ff0677ac */ /* 0x000ea20008000a00 */
[----:B------:R-:W1:Y:S01]  /*0050*/  S2R R7, SR_CTAID.X ;  /* 0x0000000000077919 */ /* 0x000e620000002500 */
[----:B------:R-:W-:Y:S01]  /*0060*/  BSSY.RECONVERGENT B0, `(.L_x_1) ;  /* 0x0000012000007945 */ /* 0x000fe20003800200 */
[----:B------:R-:W3:Y:S03]  /*0070*/  S2R R9, SR_CgaCtaId ;  /* 0x0000000000097919 */ /* 0x000ee60000008800 */
[----:B------:R-:W4:Y:S01]  /*0080*/  LDC R5, c[0x0][0x3a8] ;  /* 0x0000ea00ff057b82 */ /* 0x000f220000000800 */
[----:B0-----:R-:W-:Y:S01]  /*0090*/  ISETP.NE.AND P1, PT, R8, RZ, PT ;  /* 0x000000ff0800720c */ /* 0x001fe20003f25270 */
[----:B-1----:R-:W-:Y:S01]  /*00a0*/  IMAD R0, R7, R6, R8 ;  /* 0x0000000607007224 */ /* 0x002fe200078e0208 */
[----:B---3--:R-:W-:-:S04]  /*00b0*/  LEA R4, R9, R10, 0x18 ;  /* 0x0000000a09047211 */ /* 0x008fc800078ec0ff */
[----:B----4-:R-:W-:-:S13]  /*00c0*/  ISETP.GE.U32.AND P0, PT, R0, R5, PT ;  /* 0x000000050000720c */ /* 0x010fda0003f06070 */
[----:B--2---:R-:W-:Y:S05]  /*00d0*/  @P0 BRA `(.L_x_2) ;  /* 0x0000000000280947 */ /* 0x004fea0003800000 */
[----:B------:R-:W0:Y:S01]  /*00e0*/  LDC.64 R2, c[0x0][0x380] ;  /* 0x0000e000ff027b82 */ /* 0x000e220000000a00 */
[----:B------:R-:W1:Y:S07]  /*00f0*/  LDCU UR4, c[0x0][0x3ac] ;  /* 0x00007580ff0477ac */ /* 0x000e6e0008000800 */
[----:B------:R-:W2:Y:S01]  /*0100*/  LDC.64 R12, c[0x0][0x390] ;  /* 0x0000e400ff0c7b82 */ /* 0x000ea20000000a00 */
[----:B0-----:R-:W-:-:S06]  /*0110*/  IMAD.WIDE.U32 R2, R0, 0x4, R2 ;  /* 0x0000000400027825 */ /* 0x001fcc00078e0002 */
[----:B------:R-:W1:Y:S01]  /*0120*/  LDG.E R2, desc[UR6][R2.64] ;  /* 0x0000000602027981 */ /* 0x000e62000c1e1900 */
[----:B--2---:R-:W-:Y:S01]  /*0130*/  IMAD.WIDE.U32 R12, R0, 0x4, R12 ;  /* 0x00000004000c7825 */ /* 0x004fe200078e000c */
[----:B-1----:R-:W-:-:S04]  /*0140*/  SHF.R.U32.HI R11, RZ, UR4, R2 ;  /* 0x00000004ff0b7c19 */ /* 0x002fc80008011602 */
[----:B------:R-:W-:-:S04]  /*0150*/  LOP3.LUT R11, R11, 0x1, RZ, 0xc0, !PT ;  /* 0x000000010b0b7812 */ /* 0x000fc800078ec0ff */
[----:B------:R-:W-:-:S05]  /*0160*/  I2FP.F32.U32 R11, R11 ;  /* 0x0000000b000b7245 */ /* 0x000fca0000201000 */
[----:B------:R0:W-:Y:S02]  /*0170*/  STG.E desc[UR6][R12.64], R11 ;  /* 0x0000000b0c007986 */ /* 0x0001e4000c101906 */
.L_x_2:
[----:B------:R-:W-:Y:S05]  /*0180*/  BSYNC.RECONVERGENT B0 ;  /* 0x0000000000007941 */ /* 0x000fea0003800200 */
.L_x_1:
[----:B------:R-:W-:Y:S06]  /*0190*/  BAR.SYNC.DEFER_BLOCKING 0x0 ;  /* 0x0000000000007b1d */ /* 0x000fec0000010000 */
[----:B------:R-:W-:Y:S04]  /*01a0*/  BSSY.RECONVERGENT B0, `(.L_x_3) ;  /* 0x000001c000007945 */ /* 0x000fe80003800200 */
[----:B------:R-:W-:Y:S05]  /*01b0*/  @P1 BRA `(.L_x_4) ;  /* 0x0000000000681947 */ /* 0x000fea0003800000 */
[----:B0-----:R-:W0:Y:S01]  /*01c0*/  I2F.U32.RP R11, R6 ;  /* 0x00000006000b7306 */ /* 0x001e220000209000 */
[----:B------:R-:W1:Y:S01]  /*01d0*/  S2UR UR5, SR_CgaCtaId ;  /* 0x00000000000579c3 */ /* 0x000e620000008800 */
[----:B------:R-:W-:Y:S01]  /*01e0*/  ISETP.NE.U32.AND P3, PT, R6, RZ, PT ;  /* 0x000000ff0600720c */ /* 0x000fe20003f65070 */
[----:B------:R-:W-:-:S05]  /*01f0*/  UMOV UR4, 0x400 ;  /* 0x0000040000047882 */ /* 0x000fca0000000000 */
[----:B0-----:R-:W0:Y:S01]  /*0200*/  MUFU.RCP R11, R11 ;  /* 0x0000000b000b7308 */ /* 0x001e220000001000 */
[----:B-1----:R-:W-:Y:S01]  /*0210*/  ULEA UR4, UR5, UR4, 0x18 ;  /* 0x0000000405047291 */ /* 0x002fe2000f8ec0ff */
[----:B0-----:R-:W-:-:S06]  /*0220*/  VIADD R2, R11, 0xffffffe ;  /* 0x0ffffffe0b027836 */ /* 0x001fcc0000000000 */
[----:B------:R0:W1:Y:S02]  /*0230*/  F2I.FTZ.U32.TRUNC.NTZ R3, R2 ;  /* 0x0000000200037305 */ /* 0x000064000021f000 */
[----:B0-----:R-:W-:Y:S02]  /*0240*/  IMAD.MOV.U32 R2, RZ, RZ, RZ ;  /* 0x000000ffff027224 */ /* 0x001fe400078e00ff */
[----:B-1----:R-:W-:-:S04]  /*0250*/  IMAD.MOV R13, RZ, RZ, -R3 ;  /* 0x000000ffff0d7224 */ /* 0x002fc800078e0a03 */
[----:B------:R-:W-:-:S04]  /*0260*/  IMAD R13, R13, R6, RZ ;  /* 0x000000060d0d7224 */ /* 0x000fc800078e02ff */
[----:B------:R-:W-:Y:S01]  /*0270*/  IMAD.HI.U32 R12, R3, R13, R2 ;  /* 0x0000000d030c7227 */ /* 0x000fe200078e0002 */
[----:B------:R-:W-:-:S05]  /*0280*/  IADD3 R3, PT, PT, R6, -0x1, R5 ;  /* 0xffffffff06037810 */ /* 0x000fca0007ffe005 */
[----:B------:R-:W-:-:S05]  /*0290*/  IMAD.HI.U32 R12, R12, R3, RZ ;  /* 0x000000030c0c7227 */ /* 0x000fca00078e00ff */
[----:B------:R-:W-:-:S05]  /*02a0*/  IADD3 R13, PT, PT, -R12, RZ, RZ ;  /* 0x000000ff0c0d7210 */ /* 0x000fca0007ffe1ff */
[----:B------:R-:W-:-:S05]  /*02b0*/  IMAD R3, R6, R13, R3 ;  /* 0x0000000d06037224 */ /* 0x000fca00078e0203 */
[----:B------:R-:W-:-:S13]  /*02c0*/  ISETP.GE.U32.AND P1, PT, R3, R6, PT ;  /* 0x000000060300720c */ /* 0x000fda0003f26070 */
[----:B------:R-:W-:Y:S02]  /*02d0*/  @P1 IMAD.IADD R3, R3, 0x1, -R6 ;  /* 0x0000000103031824 */ /* 0x000fe400078e0a06 */
[----:B------:R-:W-:-:S03]  /*02e0*/  @P1 VIADD R12, R12, 0x1 ;  /* 0x000000010c0c1836 */ /* 0x000fc60000000000 */
[----:B------:R-:W-:-:S13]  /*02f0*/  ISETP.GE.U32.AND P2, PT, R3, R6, PT ;  /* 0x000000060300720c */ /* 0x000fda0003f46070 */
[----:B------:R-:W-:Y:S01]  /*0300*/  @P2 VIADD R12, R12, 0x1 ;  /* 0x000000010c0c2836 */ /* 0x000fe20000000000 */
[----:B------:R-:W-:-:S04]  /*0310*/  @!P3 LOP3.LUT R12, RZ, R6, RZ, 0x33, !PT ;  /* 0x00000006ff0cb212 */ /* 0x000fc800078e33ff */
[----:B------:R-:W-:-:S04]  /*0320*/  IADD3 R12, PT, PT, R12, -0x1, RZ ;  /* 0xffffffff0c0c7810 */ /* 0x000fc80007ffe0ff */
[----:B------:R-:W-:-:S04]  /*0330*/  ISETP.NE.AND P1, PT, R7, R12, PT ;  /* 0x0000000c0700720c */ /* 0x000fc80003f25270 */
[----:B------:R-:W-:-:S05]  /*0340*/  SEL R2, RZ, 0x1, P1 ;  /* 0x00000001ff027807 */ /* 0x000fca0000800000 */
[----:B------:R1:W-:Y:S04]  /*0350*/  STS.U8 [UR4+0x4], R2 ;  /* 0x00000402ff007988 */ /* 0x0003e80008000004 */
.L_x_4:
[----:B------:R-:W-:Y:S05]  /*0360*/  BSYNC.RECONVERGENT B0 ;  /* 0x0000000000007941 */ /* 0x000fea0003800200 */
.L_x_3:
[----:B------:R-:W-:Y:S08]  /*0370*/  BAR.SYNC.DEFER_BLOCKING 0x0 ;  /* 0x0000000000007b1d */ /* 0x000ff00000010000 */
[----:B0-----:R-:W1:Y:S01]  /*0380*/  LDC.64 R12, c[0x0][0x390] ;  /* 0x0000e400ff0c7b82 */ /* 0x001e620000000a00 */
[----:B------:R-:W0:Y:S01]  /*0390*/  LDS.U8 R4, [R4+0x4] ;  /* 0x0000040004047984 */ /* 0x000e220000000000 */
[----:B-1----:R-:W-:Y:S01]  /*03a0*/  IMAD.WIDE.U32 R2, R5, 0x4, R12 ;  /* 0x0000000405027825 */ /* 0x002fe200078e000c */
[----:B0-----:R-:W-:-:S13]  /*03b0*/  ISETP.NE.AND P1, PT, R4, RZ, PT ;  /* 0x000000ff0400720c */ /* 0x001fda0003f25270 */
[----:B------:R-:W-:Y:S05]  /*03c0*/  @!P1 BRA `(.L_x_5) ;  /* 0x0000000000909947 */ /* 0x000fea0003800000 */
[----:B------:R-:W0:Y:S01]  /*03d0*/  I2F.U32.RP R11, R6 ;  /* 0x00000006000b7306 */ /* 0x000e220000209000 */
[----:B------:R-:W-:Y:S01]  /*03e0*/  IADD3 R5, PT, PT, R5, -0x1, RZ ;  /* 0xffffffff05057810 */ /* 0x000fe20007ffe0ff */
[----:B------:R-:W-:Y:S01]  /*03f0*/  BSSY.RECONVERGENT B0, `(.L_x_5) ;  /* 0x0000021000007945 */ /* 0x000fe20003800200 */
[----:B------:R-:W-:-:S05]  /*0400*/  ISETP.NE.U32.AND P2, PT, R6, RZ, PT ;  /* 0x000000ff0600720c */ /* 0x000fca0003f45070 */
[----:B0-----:R-:W0:Y:S02]  /*0410*/  MUFU.RCP R11, R11 ;  /* 0x0000000b000b7308 */ /* 0x001e240000001000 */
[----:B0-----:R-:W-:-:S06]  /*0420*/  VIADD R14, R11, 0xffffffe ;  /* 0x0ffffffe0b0e7836 */ /* 0x001fcc0000000000 */
[----:B------:R0:W1:Y:S02]  /*0430*/  F2I.FTZ.U32.TRUNC.NTZ R15, R14 ;  /* 0x0000000e000f7305 */ /* 0x000064000021f000 */
[----:B0-----:R-:W-:Y:S02]  /*0440*/  IMAD.MOV.U32 R14, RZ, RZ, RZ ;  /* 0x000000ffff0e7224 */ /* 0x001fe400078e00ff */
[----:B-1----:R-:W-:-:S04]  /*0450*/  IMAD.MOV R17, RZ, RZ, -R15 ;  /* 0x000000ffff117224 */ /* 0x002fc800078e0a0f */
[----:B------:R-:W-:-:S04]  /*0460*/  IMAD R17, R17, R6, RZ ;  /* 0x0000000611117224 */ /* 0x000fc800078e02ff */
[----:B------:R-:W-:-:S06]  /*0470*/  IMAD.HI.U32 R4, R15, R17, R14 ;  /* 0x000000110f047227 */ /* 0x000fcc00078e000e */
[----:B------:R-:W-:-:S04]  /*0480*/  IMAD.HI.U32 R4, R4, R5, RZ ;  /* 0x0000000504047227 */ /* 0x000fc800078e00ff */
[----:B------:R-:W-:-:S04]  /*0490*/  IMAD.MOV R4, RZ, RZ, -R4 ;  /* 0x000000ffff047224 */ /* 0x000fc800078e0a04 */
[----:B------:R-:W-:-:S05]  /*04a0*/  IMAD R5, R6, R4, R5 ;  /* 0x0000000406057224 */ /* 0x000fca00078e0205 */
[----:B------:R-:W-:-:S13]  /*04b0*/  ISETP.GE.U32.AND P1, PT, R5, R6, PT ;  /* 0x000000060500720c */ /* 0x000fda0003f26070 */
[----:B------:R-:W-:-:S05]  /*04c0*/  @P1 IMAD.IADD R5, R5, 0x1, -R6 ;  /* 0x0000000105051824 */ /* 0x000fca00078e0a06 */
[----:B------:R-:W-:-:S13]  /*04d0*/  ISETP.GE.U32.AND P1, PT, R5, R6, PT ;  /* 0x000000060500720c */ /* 0x000fda0003f26070 */
[-C--:B------:R-:W-:Y:S02]  /*04e0*/  @P1 IADD3 R5, PT, PT, R5, -R6.reuse, RZ ;  /* 0x8000000605051210 */ /* 0x080fe40007ffe0ff */
[----:B------:R-:W-:-:S04]  /*04f0*/  @!P2 LOP3.LUT R5, RZ, R6, RZ, 0x33, !PT ;  /* 0x00000006ff05a212 */ /* 0x000fc800078e33ff */
[----:B------:R-:W-:-:S13]  /*0500*/  ISETP.NE.AND P1, PT, R8, R5, PT ;  /* 0x000000050800720c */ /* 0x000fda0003f25270 */
[----:B------:R-:W-:Y:S05]  /*0510*/  @P1 BRA `(.L_x_6) ;  /* 0x0000000000381947 */ /* 0x000fea0003800000 */
[----:B------:R0:W-:Y:S01]  /*0520*/  STG.E desc[UR6][R2.64], RZ ;  /* 0x000000ff02007986 */ /* 0x0001e2000c101906 */
[----:B------:R-:W1:Y:S01]  /*0530*/  LDC R11, c[0x0][0x370] ;  /* 0x0000dc00ff0b7b82 */ /* 0x000e620000000800 */
[----:B------:R-:W2:Y:S07]  /*0540*/  S2R R14, SR_LANEID ;  /* 0x00000000000e7919 */ /* 0x000eae0000000000 */
[----:B------:R-:W1:Y:S01]  /*0550*/  LDC.64 R4, c[0x0][0x3a0] ;  /* 0x0000e800ff047b82 */ /* 0x000e620000000a00 */
[----:B------:R-:W-:Y:S06]  /*0560*/  MEMBAR.SC.GPU ;  /* 0x0000000000007992 */ /* 0x000fec0000002000 */
[----:B------:R-:W-:-:S00]  /*0570*/  ERRBAR ;  /* 0x00000000000079ab */ /* 0x000fc00000000000 */
[----:B------:R-:W-:Y:S06]  /*0580*/  CGAERRBAR ;  /* 0x00000000000075ab */ /* 0x000fec0000000000 */
[----:B------:R-:W-:Y:S01]  /*0590*/  CCTL.IVALL ;  /* 0x00000000ff00798f */ /* 0x000fe20002000000 */
[----:B------:R-:W-:Y:S01]  /*05a0*/  VOTEU.ANY UR4, UPT, PT ;  /* 0x0000000000047886 */ /* 0x000fe200038e0100 */
[----:B-1----:R-:W-:Y:S01]  /*05b0*/  IMAD.WIDE.U32 R4, R11, 0x4, R4 ;  /* 0x000000040b047825 */ /* 0x002fe200078e0004 */
[----:B------:R-:W-:Y:S02]  /*05c0*/  UFLO.U32 UR5, UR4 ;  /* 0x00000004000572bd */ /* 0x000fe400080e0000 */
[----:B------:R-:W1:Y:S04]  /*05d0*/  POPC R15, UR4 ;  /* 0x00000004000f7d09 */ /* 0x000e680008000000 */
[----:B--2---:R-:W-:-:S13]  /*05e0*/  ISETP.EQ.U32.AND P1, PT, R14, UR5, PT ;  /* 0x000000050e007c0c */ /* 0x004fda000bf22070 */
[----:B-1----:R0:W5:Y:S02]  /*05f0*/  @P1 ATOMG.E.ADD.STRONG.GPU PT, RZ, desc[UR6][R4.64], R15 ;  /* 0x8000000f04ff19a8 */ /* 0x00216400081ef106 */
.L_x_6:
[----:B------:R-:W-:Y:S05]  /*0600*/  BSYNC.RECONVERGENT B0 ;  /* 0x0000000000007941 */ /* 0x000fea0003800200 */
.L_x_5:
[----:B0-----:R-:W-:-:S05]  /*0610*/  IMAD.WIDE.U32 R4, R0, 0x4, R12 ;  /* 0x0000000400047825 */ /* 0x001fca00078e000c */
[----:B------:R-:W2:Y:S01]  /*0620*/  @!P0 LDG.E R12, desc[UR6][R4.64] ;  /* 0x00000006040c8981 */ /* 0x000ea2000c1e1900 */
[----:B------:R-:W-:Y:S01]  /*0630*/  VIADD R10, R10, 0x10 ;  /* 0x000000100a0a7836 */ /* 0x000fe20000000000 */
[----:B------:R-:W-:Y:S02]  /*0640*/  ISETP.GE.U32.AND P2, PT, R6, 0x2, PT ;  /* 0x000000020600780c */ /* 0x000fe40003f46070 */
[----:B------:R-:W-:Y:S02]  /*0650*/  ISETP.NE.AND P1, PT, R8, RZ, PT ;  /* 0x000000ff0800720c */ /* 0x000fe40003f25270 */
[----:B------:R-:W-:Y:S01]  /*0660*/  LEA R9, R9, R10, 0x18 ;  /* 0x0000000a09097211 */ /* 0x000fe200078ec0ff */
[----:B------:R-:W-:-:S04]  /*0670*/  HFMA2 R10, -RZ, RZ, 0, 0 ;  /* 0x00000000ff0a7431 */ /* 0x000fc800000001ff */
[----:B------:R-:W-:-:S05]  /*0680*/  IMAD R11, R8, 0x4, R9 ;  /* 0x00000004080b7824 */ /* 0x000fca00078e0209 */
[----:B--2---:R0:W-:Y:S04]  /*0690*/  @!P0 STS [R11], R12 ;  /* 0x0000000c0b008388 */ /* 0x0041e80000000800 */
[----:B------:R0:W-:Y:S01]  /*06a0*/  @P0 STS [R11], RZ ;  /* 0x000000ff0b000388 */ /* 0x0001e20000000800 */
[----:B------:R-:W-:Y:S06]  /*06b0*/  BAR.SYNC.DEFER_BLOCKING 0x0 ;  /* 0x0000000000007b1d */ /* 0x000fec0000010000 */
[----:B------:R-:W-:Y:S05]  /*06c0*/  @!P2 BRA `(.L_x_7) ;  /* 0x000000000034a947 */ /* 0x000fea0003800000 */
[----:B------:R-:W-:-:S05]  /*06d0*/  UMOV UR4, 0x1 ;  /* 0x0000000100047882 */ /* 0x000fca0000000000 */
.L_x_8:
[----:B------:R-:W-:-:S13]  /*06e0*/  ISETP.GE.U32.AND P0, PT, R8, UR4, PT ;  /* 0x0000000408007c0c */ /* 0x000fda000bf06070 */
[----:B0-----:R-:W-:Y:S01]  /*06f0*/  @P0 VIADD R12, R8, -UR4 ;  /* 0x80000004080c0c36 */ /* 0x001fe20008000000 */
[----:B------:R-:W-:-:S03]  /*0700*/  USHF.L.U32 UR4, UR4, 0x1, URZ ;  /* 0x0000000104047899 */ /* 0x000fc600080006ff */
[----:B------:R-:W-:Y:S02]  /*0710*/  @P0 IMAD R13, R12, 0x4, R9 ;  /* 0x000000040c0d0824 */ /* 0x000fe400078e0209 */
[----:B------:R-:W-:Y:S04]  /*0720*/  LDS R12, [R11] ;  /* 0x000000000b0c7984 */ /* 0x000fe80000000800 */
[----:B------:R-:W0:Y:S02]  /*0730*/  @P0 LDS R13, [R13] ;  /* 0x000000000d0d0984 */ /* 0x000e240000000800 */
[----:B0-----:R-:W-:Y:S01]  /*0740*/  @P0 FADD R12, R12, R13 ;  /* 0x0000000d0c0c0221 */ /* 0x001fe20000000000 */
[----:B------:R-:W-:Y:S01]  /*0750*/  BAR.SYNC.DEFER_BLOCKING 0x0 ;  /* 0x0000000000007b1d */ /* 0x000fe20000010000 */
[----:B------:R-:W-:-:S05]  /*0760*/  ISETP.LE.U32.AND P0, PT, R6, UR4, PT ;  /* 0x0000000406007c0c */ /* 0x000fca000bf03070 */
[----:B------:R1:W-:Y:S02]  /*0770*/  STS [R11], R12 ;  /* 0x0000000c0b007388 */ /* 0x0003e40000000800 */
[----:B------:R-:W-:Y:S06]  /*0780*/  BAR.SYNC.DEFER_BLOCKING 0x0 ;  /* 0x0000000000007b1d */ /* 0x000fec0000010000 */
[----:B-1----:R-:W-:Y:S05]  /*0790*/  @!P0 BRA `(.L_x_8) ;  /* 0xfffffffc00d08947 */ /* 0x002fea000383ffff */
.L_x_7:
[----:B------:R1:W2:Y:S01]  /*07a0*/  @P1 LDS R10, [R11+-0x4] ;  /* 0xfffffc000b0a1984 */ /* 0x0002a20000000800 */
[----:B------:R-:W-:Y:S02]  /*07b0*/  ISETP.NE.AND P0, PT, R8, RZ, PT ;  /* 0x000000ff0800720c */ /* 0x000fe40003f05270 */
[----:B------:R-:W-:-:S11]  /*07c0*/  LEA R9, R6, R9, 0x2 ;  /* 0x0000000906097211 */ /* 0x000fd600078e10ff */
[----:B-1----:R-:W-:Y:S05]  /*07d0*/  @P0 BRA `(.L_x_9) ;  /* 0x0000000000a00947 */ /* 0x002fea0003800000 */
[----:B------:R-:W1:Y:S01]  /*07e0*/  LDS R9, [R9+-0x4] ;  /* 0xfffffc0009097984 */ /* 0x000e620000000800 */
[----:B------:R-:W-:-:S13]  /*07f0*/  ISETP.NE.AND P1, PT, R7, RZ, PT ;  /* 0x000000ff0700720c */ /* 0x000fda0003f25270 */
[----:B------:R-:W-:Y:S05]  /*0800*/  @!P1 BRA `(.L_x_10) ;  /* 0x0000000000609947 */ /* 0x000fea0003800000 */
[----:B0-----:R-:W0:Y:S01]  /*0810*/  LDC.64 R12, c[0x0][0x3a0] ;  /* 0x0000e800ff0c7b82 */ /* 0x001e220000000a00 */
[----:B------:R-:W-:Y:S01]  /*0820*/  BSSY B0, `(.L_x_11) ;  /* 0x0000006000007945 */ /* 0x000fe20003800000 */
[----:B0-----:R-:W-:-:S07]  /*0830*/  IMAD.WIDE.U32 R12, R7, 0x4, R12 ;  /* 0x00000004070c7825 */ /* 0x001fce00078e000c */
.L_x_12:
[----:B------:R-:W-:Y:S05]  /*0840*/  YIELD ;  /* 0x0000000000007946 */ /* 0x000fea0003800000 */
[----:B------:R-:W3:Y:S02]  /*0850*/  ATOMG.E.OR.STRONG.GPU PT, R11, desc[UR6][R12.64], RZ ;  /* 0x800000ff0c0b79a8 */ /* 0x000ee4000b1ef106 */
[----:B---3--:R-:W-:-:S13]  /*0860*/  ISETP.NE.AND P1, PT, R11, RZ, PT ;  /* 0x000000ff0b00720c */ /* 0x008fda0003f25270 */
[----:B------:R-:W-:Y:S05]  /*0870*/  @!P1 BRA `(.L_x_12) ;  /* 0xfffffffc00f09947 */ /* 0x000fea000383ffff */
[----:B------:R-:W-:Y:S05]  /*0880*/  BSYNC B0 ;  /* 0x0000000000007941 */ /* 0x000fea0003800000 */
.L_x_11:
[----:B------:R-:W0:Y:S02]  /*0890*/  LDC.64 R14, c[0x0][0x398] ;  /* 0x0000e600ff0e7b82 */ /* 0x000e240000000a00 */
[----:B0-----:R-:W-:-:S05]  /*08a0*/  IMAD.WIDE.U32 R14, R7, 0x4, R14 ;  /* 0x00000004070e7825 */ /* 0x001fca00078e000e */
[----:B------:R-:W1:Y:S01]  /*08b0*/  LDG.E R16, desc[UR6][R14.64] ;  /* 0x000000060e107981 */ /* 0x000e62000c1e1900 */
[----:B------:R-:W0:Y:S01]  /*08c0*/  S2UR UR5, SR_CgaCtaId ;  /* 0x00000000000579c3 */ /* 0x000e220000008800 */
[----:B------:R-:W-:Y:S01]  /*08d0*/  UMOV UR4, 0x400 ;  /* 0x0000040000047882 */ /* 0x000fe20000000000 */
[----:B------:R-:W-:Y:S01]  /*08e0*/  IMAD.MOV.U32 R11, RZ, RZ, 0x1 ;  /* 0x00000001ff0b7424 */ /* 0x000fe200078e00ff */
[----:B0-----:R-:W-:Y:S01]  /*08f0*/  ULEA UR4, UR5, UR4, 0x18 ;  /* 0x0000000405047291 */ /* 0x001fe2000f8ec0ff */
[----:B-1----:R-:W-:-:S08]  /*0900*/  FADD R9, R9, R16 ;  /* 0x0000001009097221 */ /* 0x002fd00000000000 */
[----:B------:R3:W-:Y:S04]  /*0910*/  STS [UR4], R16 ;  /* 0x00000010ff007988 */ /* 0x0007e80008000804 */
[----:B------:R3:W-:Y:S01]  /*0920*/  STG.E desc[UR6][R14.64+0x4], R9 ;  /* 0x000004090e007986 */ /* 0x0007e2000c101906 */
[----:B------:R-:W-:Y:S06]  /*0930*/  MEMBAR.SC.GPU ;  /* 0x0000000000007992 */ /* 0x000fec0000002000 */
[----:B------:R-:W-:-:S00]  /*0940*/  ERRBAR ;  /* 0x00000000000079ab */ /* 0x000fc00000000000 */
[----:B------:R-:W-:Y:S06]  /*0950*/  CGAERRBAR ;  /* 0x00000000000075ab */ /* 0x000fec0000000000 */
[----:B------:R-:W-:Y:S04]  /*0960*/  CCTL.IVALL ;  /* 0x00000000ff00798f */ /* 0x000fe80002000000 */
[----:B------:R3:W5:Y:S01]  /*0970*/  ATOMG.E.ADD.STRONG.GPU PT, RZ, desc[UR6][R12.64+0x4], R11 ;  /* 0x8000040b0cff79a8 */ /* 0x00076200081ef106 */
[----:B------:R-:W-:Y:S05]  /*0980*/  BRA `(.L_x_9) ;  /* 0x0000000000347947 */ /* 0x000fea0003800000 */
.L_x_10:
[----:B0-----:R-:W1:Y:S01]  /*0990*/  LDC.64 R12, c[0x0][0x398] ;  /* 0x0000e600ff0c7b82 */ /* 0x001e620000000a00 */
[----:B------:R-:W0:Y:S01]  /*09a0*/  LDCU.64 UR4, c[0x0][0x3a0] ;  /* 0x00007400ff0477ac */ /* 0x000e220008000a00 */
[----:B------:R-:W-:Y:S01]  /*09b0*/  IMAD.MOV.U32 R11, RZ, RZ, 0x1 ;  /* 0x00000001ff0b7424 */ /* 0x000fe200078e00ff */
[----:B0-----:R-:W-:-:S04]  /*09c0*/  UIADD3 UR4, UP0, UPT, UR4, 0x4, URZ ;  /* 0x0000000404047890 */ /* 0x001fc8000ff1e0ff */
[----:B------:R-:W-:Y:S01]  /*09d0*/  UIADD3.X UR5, UPT, UPT, URZ, UR5, URZ, UP0, !UPT ;  /* 0x00000005ff057290 */ /* 0x000fe200087fe4ff */
[----:B-1----:R1:W-:Y:S01]  /*09e0*/  STG.E desc[UR6][R12.64+0x4], R9 ;  /* 0x000004090c007986 */ /* 0x0023e2000c101906 */
[----:B------:R-:W-:-:S04]  /*09f0*/  IMAD.U32 R14, RZ, RZ, UR4 ;  /* 0x00000004ff0e7e24 */ /* 0x000fc8000f8e00ff */
[----:B------:R-:W-:Y:S01]  /*0a00*/  MOV R15, UR5 ;  /* 0x00000005000f7c02 */ /* 0x000fe20008000f00 */
[----:B------:R-:W-:Y:S06]  /*0a10*/  MEMBAR.SC.GPU ;  /* 0x0000000000007992 */ /* 0x000fec0000002000 */
[----:B------:R-:W-:-:S00]  /*0a20*/  ERRBAR ;  /* 0x00000000000079ab */ /* 0x000fc00000000000 */
[----:B------:R-:W-:Y:S06]  /*0a30*/  CGAERRBAR ;  /* 0x00000000000075ab */ /* 0x000fec0000000000 */
[----:B------:R-:W-:Y:S04]  /*0a40*/  CCTL.IVALL ;  /* 0x00000000ff00798f */ /* 0x000fe80002000000 */
[----:B------:R1:W5:Y:S02]  /*0a50*/  ATOMG.E.ADD.STRONG.GPU PT, RZ, desc[UR6][R14.64], R11 ;  /* 0x8000000b0eff79a8 */ /* 0x00036400081ef106 */
.L_x_9:
[----:B-1-3--:R-:W1:Y:S01]  /*0a60*/  LDC R9, c[0x0][0x3a8] ;  /* 0x0000ea00ff097b82 */ /* 0x00ae620000000800 */
[----:B------:R-:W-:Y:S05]  /*0a70*/  WARPSYNC.ALL ;  /* 0x0000000000007948 */ /* 0x000fea0003800000 */
[----:B------:R-:W-:Y:S02]  /*0a80*/  UMOV UR4, 0x400 ;  /* 0x0000040000047882 */ /* 0x000fe40000000000 */
[----:B------:R-:W3:Y:S08]  /*0a90*/  S2UR UR5, SR_CgaCtaId ;  /* 0x00000000000579c3 */ /* 0x000ef00000008800 */
[----:B------:R-:W-:Y:S01]  /*0aa0*/  BAR.SYNC.DEFER_BLOCKING 0x0 ;  /* 0x0000000000007b1d */ /* 0x000fe20000010000 */
[----:B-1----:R-:W-:Y:S01]  /*0ab0*/  ISETP.GE.U32.AND P1, PT, R0, R9, PT ;  /* 0x000000090000720c */ /* 0x002fe20003f26070 */
[----:B---3--:R-:W-:-:S12]  /*0ac0*/  ULEA UR4, UR5, UR4, 0x18 ;  /* 0x0000000405047291 */ /* 0x008fd8000f8ec0ff */
[----:B------:R-:W-:Y:S01]  /*0ad0*/  @!P1 ISETP.NE.AND P2, PT, R7, RZ, PT ;  /* 0x000000ff0700920c */ /* 0x000fe20003f45270 */
[----:B0-----:R-:W0:Y:S04]  /*0ae0*/  @!P1 LDS R11, [UR4] ;  /* 0x00000004ff0b9984 */ /* 0x001e280008000800 */
[----:B------:R-:W1:Y:S01]  /*0af0*/  LDS.U8 R12, [UR4+0x4] ;  /* 0x00000404ff0c7984 */ /* 0x000e620008000000 */
[----:B0-----:R-:W-:Y:S02]  /*0b00*/  @!P1 FSEL R11, R11, RZ, P2 ;  /* 0x000000ff0b0b9208 */ /* 0x001fe40001000000 */
[----:B-1----:R-:W-:-:S03]  /*0b10*/  ISETP.NE.AND P2, PT, R12, RZ, PT ;  /* 0x000000ff0c00720c */ /* 0x002fc60003f45270 */
[----:B--2---:R-:W-:-:S05]  /*0b20*/  @!P1 FADD R11, R11, R10 ;  /* 0x0000000a0b0b9221 */ /* 0x004fca0000000000 */
[----:B------:R0:W-:Y:S05]  /*0b30*/  @!P1 STG.E desc[UR6][R4.64], R11 ;  /* 0x0000000b04009986 */ /* 0x0001ea000c101906 */
[----:B------:R-:W-:Y:S05]  /*0b40*/  @!P2 BRA `(.L_x_13) ;  /* 0x0000000000aca947 */ /* 0x000fea0003800000 */
[----:B------:R-:W1:Y:S01]  /*0b50*/  I2F.U32.RP R7, R6 ;  /* 0x0000000600077306 */ /* 0x000e620000209000 */
[----:B------:R-:W-:Y:S01]  /*0b60*/  ISETP.NE.U32.AND P3, PT, R6, RZ, PT ;  /* 0x000000ff0600720c */ /* 0x000fe20003f65070 */
[----:B------:R-:W-:Y:S06]  /*0b70*/  BSSY.RECONVERGENT B0, `(.L_x_13) ;  /* 0x0000028000007945 */ /* 0x000fec0003800200 */
[----:B-1----:R-:W1:Y:S02]  /*0b80*/  MUFU.RCP R7, R7 ;  /* 0x0000000700077308 */ /* 0x002e640000001000 */
[----:B-1----:R-:W-:-:S06]  /*0b90*/  VIADD R10, R7, 0xffffffe ;  /* 0x0ffffffe070a7836 */ /* 0x002fcc0000000000 */
[----:B0-----:R0:W1:Y:S02]  /*0ba0*/  F2I.FTZ.U32.TRUNC.NTZ R11, R10 ;  /* 0x0000000a000b7305 */ /* 0x001064000021f000 */
[----:B0-----:R-:W-:Y:S01]  /*0bb0*/  IMAD.MOV.U32 R10, RZ, RZ, RZ ;  /* 0x000000ffff0a7224 */ /* 0x001fe200078e00ff */
[----:B-1----:R-:W-:-:S05]  /*0bc0*/  IADD3 R13, PT, PT, RZ, -R11, RZ ;  /* 0x8000000bff0d7210 */ /* 0x002fca0007ffe0ff */
[----:B------:R-:W-:-:S04]  /*0bd0*/  IMAD R13, R13, R6, RZ ;  /* 0x000000060d0d7224 */ /* 0x000fc800078e02ff */
[----:B------:R-:W-:-:S04]  /*0be0*/  IMAD.HI.U32 R12, R11, R13, R10 ;  /* 0x0000000d0b0c7227 */ /* 0x000fc800078e000a */
[----:B------:R-:W-:-:S04]  /*0bf0*/  VIADD R13, R9, 0xffffffff ;  /* 0xffffffff090d7836 */ /* 0x000fc80000000000 */
[----:B------:R-:W-:-:S05]  /*0c00*/  IMAD.HI.U32 R12, R12, R13, RZ ;  /* 0x0000000d0c0c7227 */ /* 0x000fca00078e00ff */
[----:B------:R-:W-:-:S05]  /*0c10*/  IADD3 R12, PT, PT, -R12, RZ, RZ ;  /* 0x000000ff0c0c7210 */ /* 0x000fca0007ffe1ff */
[----:B------:R-:W-:-:S05]  /*0c20*/  IMAD R7, R6, R12, R13 ;  /* 0x0000000c06077224 */ /* 0x000fca00078e020d */
[----:B------:R-:W-:-:S13]  /*0c30*/  ISETP.GE.U32.AND P2, PT, R7, R6, PT ;  /* 0x000000060700720c */ /* 0x000fda0003f46070 */
[----:B------:R-:W-:-:S05]  /*0c40*/  @P2 IMAD.IADD R7, R7, 0x1, -R6 ;  /* 0x0000000107072824 */ /* 0x000fca00078e0a06 */
[----:B------:R-:W-:-:S13]  /*0c50*/  ISETP.GE.U32.AND P2, PT, R7, R6, PT ;  /* 0x000000060700720c */ /* 0x000fda0003f46070 */
[----:B------:R-:W-:Y:S01]  /*0c60*/  @P2 IMAD.IADD R7, R7, 0x1, -R6 ;  /* 0x0000000107072824 */ /* 0x000fe200078e0a06 */
[----:B------:R-:W-:-:S04]  /*0c70*/  @!P3 LOP3.LUT R7, RZ, R6, RZ, 0x33, !PT ;  /* 0x00000006ff07b212 */ /* 0x000fc800078e33ff */
[----:B------:R-:W-:-:S13]  /*0c80*/  ISETP.NE.AND P2, PT, R8, R7, PT ;  /* 0x000000070800720c */ /* 0x000fda0003f45270 */
[----:B------:R-:W-:Y:S05]  /*0c90*/  @P2 BRA `(.L_x_14) ;  /* 0x0000000000542947 */ /* 0x000fea0003800000 */
[----:B------:R-:W0:Y:S08]  /*0ca0*/  LDC.64 R10, c[0x0][0x380] ;  /* 0x0000e000ff0a7b82 */ /* 0x000e300000000a00 */
[----:B------:R-:W1:Y:S08]  /*0cb0*/  LDC.64 R6, c[0x0][0x390] ;  /* 0x0000e400ff067b82 */ /* 0x000e700000000a00 */
[----:B------:R-:W2:Y:S01]  /*0cc0*/  LDC R15, c[0x0][0x3ac] ;  /* 0x0000eb00ff0f7b82 */ /* 0x000ea20000000800 */
[----:B0-----:R-:W-:-:S06]  /*0cd0*/  IMAD.WIDE.U32 R10, R13, 0x4, R10 ;  /* 0x000000040d0a7825 */ /* 0x001fcc00078e000a */
[----:B------:R-:W2:Y:S01]  /*0ce0*/  LDG.E R10, desc[UR6][R10.64] ;  /* 0x000000060a0a7981 */ /* 0x000ea2000c1e1900 */
[----:B-1----:R-:W-:Y:S01]  /*0cf0*/  IMAD.WIDE.U32 R6, R13, 0x4, R6 ;  /* 0x000000040d067825 */ /* 0x002fe200078e0006 */
[----:B------:R-:W0:Y:S05]  /*0d00*/  LDC R17, c[0x0][0x370] ;  /* 0x0000dc00ff117b82 */ /* 0x000e2a0000000800 */
[----:B------:R-:W3:Y:S01]  /*0d10*/  LDG.E R6, desc[UR6][R6.64] ;  /* 0x0000000606067981 */ /* 0x000ee2000c1e1900 */
[----:B------:R-:W-:Y:S02]  /*0d20*/  HFMA2 R19, -RZ, RZ, 0, 5.9604644775390625e-08 ;  /* 0x00000001ff137431 */ /* 0x000fe400000001ff */
[----:B------:R-:W0:Y:S01]  /*0d30*/  LDC.64 R12, c[0x0][0x3a0] ;  /* 0x0000e800ff0c7b82 */ /* 0x000e220000000a00 */
[----:B--2---:R-:W-:Y:S01]  /*0d40*/  SHF.R.U32.HI R8, RZ, R15, R10 ;  /* 0x0000000fff087219 */ /* 0x004fe2000001160a */
[----:B0-----:R-:W-:-:S03]  /*0d50*/  IMAD.WIDE.U32 R10, R17, 0x4, R12 ;  /* 0x00000004110a7825 */ /* 0x001fc600078e000c */
[----:B------:R-:W-:-:S04]  /*0d60*/  LOP3.LUT R8, R8, 0x1, RZ, 0xc0, !PT ;  /* 0x0000000108087812 */ /* 0x000fc800078ec0ff */
[----:B------:R-:W-:-:S05]  /*0d70*/  I2FP.F32.U32 R15, R8 ;  /* 0x00000008000f7245 */ /* 0x000fca0000201000 */
[----:B---3--:R-:W-:-:S05]  /*0d80*/  FADD R15, R6, R15 ;  /* 0x0000000f060f7221 */ /* 0x008fca0000000000 */
[----:B------:R0:W-:Y:S01]  /*0d90*/  STG.E desc[UR6][R2.64], R15 ;  /* 0x0000000f02007986 */ /* 0x0001e2000c101906 */
[----:B------:R-:W-:Y:S06]  /*0da0*/  MEMBAR.SC.GPU ;  /* 0x0000000000007992 */ /* 0x000fec0000002000 */
[----:B------:R-:W-:-:S00]  /*0db0*/  ERRBAR ;  /* 0x00000000000079ab */ /* 0x000fc00000000000 */
[----:B------:R-:W-:Y:S06]  /*0dc0*/  CGAERRBAR ;  /* 0x00000000000075ab */ /* 0x000fec0000000000 */
[----:B------:R-:W-:Y:S04]  /*0dd0*/  CCTL.IVALL ;  /* 0x00000000ff00798f */ /* 0x000fe80002000000 */
[----:B------:R0:W5:Y:S02]  /*0de0*/  ATOMG.E.ADD.STRONG.GPU PT, RZ, desc[UR6][R10.64+0x4], R19 ;  /* 0x800004130aff79a8 */ /* 0x00016400081ef106 */
.L_x_14:
[----:B------:R-:W-:Y:S05]  /*0df0*/  BSYNC.RECONVERGENT B0 ;  /* 0x0000000000007941 */ /* 0x000fea0003800200 */
.L_x_13:
[----:B------:R-:W-:Y:S05]  /*0e00*/  @P0 BRA `(.L_x_15) ;  /* 0x00000000001c0947 */ /* 0x000fea0003800000 */
[----:B0-----:R-:W0:Y:S08]  /*0e10*/  LDC R11, c[0x0][0x370] ;  /* 0x0000dc00ff0b7b82 */ /* 0x001e300000000800 */
[----:B------:R-:W0:Y:S02]  /*0e20*/  LDC.64 R6, c[0x0][0x3a0] ;  /* 0x0000e800ff067b82 */ /* 0x000e240000000a00 */
[----:B0-----:R-:W-:-:S07]  /*0e30*/  IMAD.WIDE.U32 R6, R11, 0x4, R6 ;  /* 0x000000040b067825 */ /* 0x001fce00078e0006 */
.L_x_16:
[----:B------:R-:W-:Y:S05]  /*0e40*/  YIELD ;  /* 0x0000000000007946 */ /* 0x000fea0003800000 */
[----:B------:R-:W2:Y:S02]  /*0e50*/  ATOMG.E.OR.STRONG.GPU PT, R8, desc[UR6][R6.64+0x4], RZ ;  /* 0x800004ff060879a8 */ /* 0x000ea4000b1ef106 */
[----:B--2---:R-:W-:-:S13]  /*0e60*/  ISETP.NE.AND P0, PT, R8, RZ, PT ;  /* 0x000000ff0800720c */ /* 0x004fda0003f05270 */
[----:B------:R-:W-:Y:S05]  /*0e70*/  @!P0 BRA `(.L_x_16) ;  /* 0xfffffffc00f08947 */ /* 0x000fea000383ffff */
.L_x_15:
[----:B------:R-:W-:Y:S05]  /*0e80*/  WARPSYNC.ALL ;  /* 0x0000000000007948 */ /* 0x000fea0003800000 */
[----:B------:R-:W-:Y:S06]  /*0e90*/  BAR.SYNC.DEFER_BLOCKING 0x0 ;  /* 0x0000000000007b1d */ /* 0x000fec0000010000 */
[----:B------:R-:W-:Y:S05]  /*0ea0*/  @P1 EXIT ;  /* 0x000000000000194d */ /* 0x000fea0003800000 */
[----:B------:R-:W1:Y:S01]  /*0eb0*/  LDC.64 R6, c[0x0][0x380] ;  /* 0x0000e000ff067b82 */ /* 0x000e620000000a00 */
[----:B------:R-:W2:Y:S01]  /*0ec0*/  LDCU UR4, c[0x0][0x3ac] ;  /* 0x00007580ff0477ac */ /* 0x000ea20008000800 */
[----:B0-----:R-:W3:Y:S01]  /*0ed0*/  LDG.E R4, desc[UR6][R4.64] ;  /* 0x0000000604047981 */ /* 0x001ee2000c1e1900 */
[----:B-1----:R-:W-:-:S06]  /*0ee0*/  IMAD.WIDE.U32 R10, R0, 0x4, R6 ;  /* 0x00000004000a7825 */ /* 0x002fcc00078e0006 */
[----:B------:R-:W2:Y:S02]  /*0ef0*/  LDG.E R11, desc[UR6][R10.64] ;  /* 0x000000060a0b7981 */ /* 0x000ea4000c1e1900 */
[----:B--2---:R-:W-:-:S04]  /*0f00*/  SHF.R.U32.HI R6, RZ, UR4, R11 ;  /* 0x00000004ff067c19 */ /* 0x004fc8000801160b */
[----:B------:R-:W-:-:S04]  /*0f10*/  LOP3.LUT R6, R6, 0x1, RZ, 0xc0, !PT ;  /* 0x0000000106067812 */ /* 0x000fc800078ec0ff */
[----:B------:R-:W-:Y:S02]  /*0f20*/  ISETP.NE.U32.AND P0, PT, R6, 0x1, PT ;  /* 0x000000010600780c */ /* 0x000fe40003f05070 */
[----:B------:R-:W0:Y:S11]  /*0f30*/  LDC.64 R6, c[0x0][0x388] ;  /* 0x0000e200ff067b82 */ /* 0x000e360000000a00 */
[----:B------:R-:W2:Y:S01]  /*0f40*/  @!P0 LDG.E R2, desc[UR6][R2.64] ;  /* 0x0000000602028981 */ /* 0x000ea2000c1e1900 */
[----:B---3--:R-:W1:Y:S02]  /*0f50*/  F2I.U32.TRUNC.NTZ R8, R4 ;  /* 0x0000000400087305 */ /* 0x008e64000020f000 */
[----:B-1----:R-:W-:-:S06]  /*0f60*/  @P0 IMAD.IADD R13, R0, 0x1, -R8 ;  /* 0x00000001000d0824 */ /* 0x002fcc00078e0a08 */
[----:B--2---:R-:W1:Y:S02]  /*0f70*/  @!P0 F2I.U32.TRUNC.NTZ R12, R2 ;  /* 0x00000002000c8305 */ /* 0x004e64000020f000 */
[----:B-1----:R-:W-:-:S05]  /*0f80*/  @!P0 IADD3 R13, PT, PT, -R12, R9, R8 ;  /* 0x000000090c0d8210 */ /* 0x002fca0007ffe108 */
[----:B0-----:R-:W-:-:S05]  /*0f90*/  IMAD.WIDE.U32 R6, R13, 0x4, R6 ;  /* 0x000000040d067825 */ /* 0x001fca00078e0006 */
[----:B------:R-:W-:Y:S01]  /*0fa0*/  STG.E desc[UR6][R6.64], R11 ;  /* 0x0000000b06007986 */ /* 0x000fe2000c101906 */
[----:B------:R-:W-:Y:S05]  /*0fb0*/  EXIT ;  /* 0x000000000000794d */ /* 0x000fea0003800000 */
.L_x_17:
        /* <DEDUP_REMOVED lines=12> */
.L_x_19:


//--------------------- .nv.shared._ZN3cub18CUB_300001_SM_10006detail11EmptyKernelIvEEvv --------------------------
	.section	.nv.shared._ZN3cub18CUB_300001_SM_10006detail11EmptyKernelIvEEvv,"aw",@nobits
	.sectionflags	@""
	.align	16
	.zero		1024


//--------------------- .nv.shared.reserved.0     --------------------------
	.section	.nv.shared.reserved.0,"aw",@nobits
	.weak		__nv_reservedSMEM_offset_0_alias
	.size		__nv_reservedSMEM_offset_0_alias, 0, 64
	.other		__nv_reservedSMEM_offset_0_alias,@"STO_CUDA_RESERVED_SHARED STV_DEFAULT"
__nv_reservedSMEM_offset_0_alias:
	.zero		0
	.zero		64


//--------------------- .nv.global                --------------------------
	.section	.nv.global,"aw",@nobits
.nv.global:
	.type		_ZN34_INTERNAL_928dc194_4_k_cu_a11e98c96thrust24THRUST_300001_SM_1000_NS3seqE,@object
	.size		_ZN34_INTERNAL_928dc194_4_k_cu_a11e98c96thrust24THRUST_300001_SM_1000_NS3seqE,(_ZN34_INTERNAL_928dc194_4_k_cu_a11e98c94cuda3std3__48in_placeE - _ZN34_INTERNAL_928dc194_4_k_cu_a11e98c96thrust24THRUST_300001_SM_1000_NS3seqE)
_ZN34_INTERNAL_928dc194_4_k_cu_a11e98c96thrust24THRUST_300001_SM_1000_NS3seqE:
	.zero		1
	.type		_ZN34_INTERNAL_928dc194_4_k_cu_a11e98c94cuda3std3__48in_placeE,@object
	.size		_ZN34_INTERNAL_928dc194_4_k_cu_a11e98c94cuda3std3__48in_placeE,(_ZN34_INTERNAL_928dc194_4_k_cu_a11e98c94cuda3std6ranges3__45__cpo4sizeE - _ZN34_INTERNAL_928dc194_4_k_cu_a11e98c94cuda3std3__48in_placeE)
_ZN34_INTERNAL_928dc194_4_k_cu_a11e98c94cuda3std3__48in_placeE:
	.zero		1
	.type		_ZN34_INTERNAL_928dc194_4_k_cu_a11e98c94cuda3std6ranges3__45__cpo4sizeE,@object
	.size		_ZN34_INTERNAL_928dc194_4_k_cu_a11e98c94cuda3std6ranges3__45__cpo4sizeE,(_ZN34_INTERNAL_928dc194_4_k_cu_a11e98c96thrust24THRUST_300001_SM_1000_NS12placeholders2_3E - _ZN34_INTERNAL_928dc194_4_k_cu_a11e98c94cuda3std6ranges3__45__cpo4sizeE)
_ZN34_INTERNAL_928dc194_4_k_cu_a11e98c94cuda3std6ranges3__45__cpo4sizeE:
	.zero		1
	.type		_ZN34_INTERNAL_928dc194_4_k_cu_a11e98c96thrust24THRUST_300001_SM_1000_NS12placeholders2_3E,@object
	.size		_ZN34_INTERNAL_928dc194_4_k_cu_a11e98c96thrust24THRUST_300001_SM_1000_NS12placeholders2_3E,(_ZN34_INTERNAL_928dc194_4_k_cu_a11e98c94cuda3std3__45__cpo6cbeginE - _ZN34_INTERNAL_928dc194_4_k_cu_a11e98c96thrust24THRUST_300001_SM_1000_NS12placeholders2_3E)
_ZN34_INTERNAL_928dc194_4_k_cu_a11e98c96thrust24THRUST_300001_SM_1000_NS12placeholders2_3E:
	.zero		1
	.type		_ZN34_INTERNAL_928dc194_4_k_cu_a11e98c94cuda3std3__45__cpo6cbeginE,@object
	.size		_ZN34_INTERNAL_928dc194_4_k_cu_a11e98c94cuda3std3__45__cpo6cbeginE,(_ZN34_INTERNAL_928dc194_4_k_cu_a11e98c94cuda3std6ranges3__45__cpo6cbeginE - _ZN34_INTERNAL_928dc194_4_k_cu_a11e98c94cuda3std3__45__cpo6cbeginE)
_ZN34_INTERNAL_928dc194_4_k_cu_a11e98c94cuda3std3__45__cpo6cbeginE:
	.zero		1
	.type		_ZN34_INTERNAL_928dc194_4_k_cu_a11e98c94cuda3std6ranges3__45__cpo6cbeginE,@object
	.size		_ZN34_INTERNAL_928dc194_4_k_cu_a11e98c94cuda3std6ranges3__45__cpo6cbeginE,(_ZN34_INTERNAL_928dc194_4_k_cu_a11e98c96thrust24THRUST_300001_SM_1000_NS12placeholders2_7E - _ZN34_INTERNAL_928dc194_4_k_cu_a11e98c94cuda3std6ranges3__45__cpo6cbeginE)
_ZN34_INTERNAL_928dc194_4_k_cu_a11e98c94cuda3std6ranges3__45__cpo6cbeginE:
	.zero		1
	.type		_ZN34_INTERNAL_928dc194_4_k_cu_a11e98c96thrust24THRUST_300001_SM_1000_NS12placeholders2_7E,@object
	.size		_ZN34_INTERNAL_928dc194_4_k_cu_a11e98c96thrust24THRUST_300001_SM_1000_NS12placeholders2_7E,(_ZN34_INTERNAL_928dc194_4_k_cu_a11e98c94cuda3std3__45__cpo7crbeginE - _ZN34_INTERNAL_928dc194_4_k_cu_a11e98c96thrust24THRUST_300001_SM_1000_NS12placeholders2_7E)
_ZN34_INTERNAL_928dc194_4_k_cu_a11e98c96thrust24THRUST_300001_SM_1000_NS12placeholders2_7E:
	.zero		1
	.type		_ZN34_INTERNAL_928dc194_4_k_cu_a11e98c94cuda3std3__45__cpo7crbeginE,@object
	.size		_ZN34_INTERNAL_928dc194_4_k_cu_a11e98c94cuda3std3__45__cpo7crbeginE,(_ZN34_INTERNAL_928dc194_4_k_cu_a11e98c94cuda3std6ranges3__45__cpo4nextE - _ZN34_INTERNAL_928dc194_4_k_cu_a11e98c94cuda3std3__45__cpo7crbeginE)
_ZN34_INTERNAL_928dc194_4_k_cu_a11e98c94cuda3std3__45__cpo7crbeginE:
	.zero		1
	.type		_ZN34_INTERNAL_928dc194_4_k_cu_a11e98c94cuda3std6ranges3__45__cpo4nextE,@object
	.size		_ZN34_INTERNAL_928dc194_4_k_cu_a11e98c94cuda3std6ranges3__45__cpo4nextE,(_ZN34_INTERNAL_928dc194_4_k_cu_a11e98c94cuda3std6ranges3__45__cpo4swapE - _ZN34_INTERNAL_928dc194_4_k_cu_a11e98c94cuda3std6ranges3__45__cpo4nextE)
_ZN34_INTERNAL_928dc194_4_k_cu_a11e98c94cuda3std6ranges3__45__cpo4nextE:
	.zero		1
	.type		_ZN34_INTERNAL_928dc194_4_k_cu_a11e98c94cuda3std6ranges3__45__cpo4swapE,@object
	.size		_ZN34_INTERNAL_928dc194_4_k_cu_a11e98c94cuda3std6ranges3__45__cpo4swapE,(_ZN34_INTERNAL_928dc194_4_k_cu_a11e98c96thrust24THRUST_300001_SM_1000_NS8cuda_cub10par_nosyncE - _ZN34_INTERNAL_928dc194_4_k_cu_a11e98c94cuda3std6ranges3__45__cpo4swapE)
_ZN34_INTERNAL_928dc194_4_k_cu_a11e98c94cuda3std6ranges3__45__cpo4swapE:
	.zero		1
	.type		_ZN34_INTERNAL_928dc194_4_k_cu_a11e98c96thrust24THRUST_300001_SM_1000_NS8cuda_cub10par_nosyncE,@object
	.size		_ZN34_INTERNAL_928dc194_4_k_cu_a11e98c96thrust24THRUST_300001_SM_1000_NS8cuda_cub10par_nosyncE,(_ZN34_INTERNAL_928dc194_4_k_cu_a11e98c96thrust24THRUST_300001_SM_1000_NS12placeholders2_9E - _ZN34_INTERNAL_928dc194_4_k_cu_a11e98c96thrust24THRUST_300001_SM_1000_NS8cuda_cub10par_nosyncE)
_ZN34_INTERNAL_928dc194_4_k_cu_a11e98c96thrust24THRUST_300001_SM_1000_NS8cuda_cub10par_nosyncE:
	.zero		1
	.type		_ZN34_INTERNAL_928dc194_4_k_cu_a11e98c96thrust24THRUST_300001_SM_1000_NS12placeholders2_9E,@object
	.size		_ZN34_INTERNAL_928dc194_4_k_cu_a11e98c96thrust24THRUST_300001_SM_1000_NS12placeholders2_9E,(_ZN34_INTERNAL_928dc194_4_k_cu_a11e98c94cuda3std3__436_GLOBAL__N__928dc194_4_k_cu_a11e98c96ignoreE - _ZN34_INTERNAL_928dc194_4_k_cu_a11e98c96thrust24THRUST_300001_SM_1000_NS12placeholders2_9E)
_ZN34_INTERNAL_928dc194_4_k_cu_a11e98c96thrust24THRUST_300001_SM_1000_NS12placeholders2_9E:
	.zero		1
	.type		_ZN34_INTERNAL_928dc194_4_k_cu_a11e98c94cuda3std3__436_GLOBAL__N__928dc194_4_k_cu_a11e98c96ignoreE,@object
	.size		_ZN34_INTERNAL_928dc194_4_k_cu_a11e98c94cuda3std3__436_GLOBAL__N__928dc194_4_k_cu_a11e98c96ignoreE,(_ZN34_INTERNAL_928dc194_4_k_cu_a11e98c94cuda3std6ranges3__45__cpo4dataE - _ZN34_INTERNAL_928dc194_4_k_cu_a11e98c94cuda3std3__436_GLOBAL__N__928dc194_4_k_cu_a11e98c96ignoreE)
_ZN34_INTERNAL_928dc194_4_k_cu_a11e98c94cuda3std3__436_GLOBAL__N__928dc194_4_k_cu_a11e98c96ignoreE:
	.zero		1
	.type		_ZN34_INTERNAL_928dc194_4_k_cu_a11e98c94cuda3std6ranges3__45__cpo4dataE,@object
	.size		_ZN34_INTERNAL_928dc194_4_k_cu_a11e98c94cuda3std6ranges3__45__cpo4dataE,(_ZN34_INTERNAL_928dc194_4_k_cu_a11e98c96thrust24THRUST_300001_SM_1000_NS12placeholders2_1E - _ZN34_INTERNAL_928dc194_4_k_cu_a11e98c94cuda3std6ranges3__45__cpo4dataE)
_ZN34_INTERNAL_928dc194_4_k_cu_a11e98c94cuda3std6ranges3__45__cpo4dataE:
	.zero		1
	.type		_ZN34_INTERNAL_928dc194_4_k_cu_a11e98c96thrust24THRUST_300001_SM_1000_NS12placeholders2_1E,@object
	.size		_ZN34_INTERNAL_928dc194_4_k_cu_a11e98c96thrust24THRUST_300001_SM_1000_NS12placeholders2_1E,(_ZN34_INTERNAL_928dc194_4_k_cu_a11e98c94cuda3std3__45__cpo5beginE - _ZN34_INTERNAL_928dc194_4_k_cu_a11e98c96thrust24THRUST_300001_SM_1000_NS12placeholders2_1E)
_ZN34_INTERNAL_928dc194_4_k_cu_a11e98c96thrust24THRUST_300001_SM_1000_NS12placeholders2_1E:
	.zero		1
	.type		_ZN34_INTERNAL_928dc194_4_k_cu_a11e98c94cuda3std3__45__cpo5beginE,@object
	.size		_ZN34_INTERNAL_928dc194_4_k_cu_a11e98c94cuda3std3__45__cpo5beginE,(_ZN34_INTERNAL_928dc194_4_k_cu_a11e98c94cuda3std6ranges3__45__cpo5beginE - _ZN34_INTERNAL_928dc194_4_k_cu_a11e98c94cuda3std3__45__cpo5beginE)
_ZN34_INTERNAL_928dc194_4_k_cu_a11e98c94cuda3std3__45__cpo5beginE:
	.zero		1
	.type		_ZN34_INTERNAL_928dc194_4_k_cu_a11e98c94cuda3std6ranges3__45__cpo5beginE,@object
	.size		_ZN34_INTERNAL_928dc194_4_k_cu_a11e98c94cuda3std6ranges3__45__cpo5beginE,(_ZN34_INTERNAL_928dc194_4_k_cu_a11e98c96thrust24THRUST_300001_SM_1000_NS12placeholders2_5E - _ZN34_INTERNAL_928dc194_4_k_cu_a11e98c94cuda3std6ranges3__45__cpo5beginE)
_ZN34_INTERNAL_928dc194_4_k_cu_a11e98c94cuda3std6ranges3__45__cpo5beginE:
	.zero		1
	.type		_ZN34_INTERNAL_928dc194_4_k_cu_a11e98c96thrust24THRUST_300001_SM_1000_NS12placeholders2_5E,@object
	.size		_ZN34_INTERNAL_928dc194_4_k_cu_a11e98c96thrust24THRUST_300001_SM_1000_NS12placeholders2_5E,(_ZN34_INTERNAL_928dc194_4_k_cu_a11e98c94cuda3std3__45__cpo6rbeginE - _ZN34_INTERNAL_928dc194_4_k_cu_a11e98c96thrust24THRUST_300001_SM_1000_NS12placeholders2_5E)
_ZN34_INTERNAL_928dc194_4_k_cu_a11e98c96thrust24THRUST_300001_SM_1000_NS12placeholders2_5E:
	.zero		1
	.type		_ZN34_INTERNAL_928dc194_4_k_cu_a11e98c94cuda3std3__45__cpo6rbeginE,@object
	.size		_ZN34_INTERNAL_928dc194_4_k_cu_a11e98c94cuda3std3__45__cpo6rbeginE,(_ZN34_INTERNAL_928dc194_4_k_cu_a11e98c94cuda3std6ranges3__45__cpo7advanceE - _ZN34_INTERNAL_928dc194_4_k_cu_a11e98c94cuda3std3__45__cpo6rbeginE)
_ZN34_INTERNAL_928dc194_4_k_cu_a11e98c94cuda3std3__45__cpo6rbeginE:
	.zero		1
	.type		_ZN34_INTERNAL_928dc194_4_k_cu_a11e98c94cuda3std6ranges3__45__cpo7advanceE,@object
	.size		_ZN34_INTERNAL_928dc194_4_k_cu_a11e98c94cuda3std6ranges3__45__cpo7advanceE,(_ZN34_INTERNAL_928dc194_4_k_cu_a11e98c94cuda3std3__47nulloptE - _ZN34_INTERNAL_928dc194_4_k_cu_a11e98c94cuda3std6ranges3__45__cpo7advanceE)
_ZN34_INTERNAL_928dc194_4_k_cu_a11e98c94cuda3std6ranges3__45__cpo7advanceE:
	.zero		1
	.type		_ZN34_INTERNAL_928dc194_4_k_cu_a11e98c94cuda3std3__47nulloptE,@object
	.size		_ZN34_INTERNAL_928dc194_4_k_cu_a11e98c94cuda3std3__47nulloptE,(_ZN34_INTERNAL_928dc194_4_k_cu_a11e98c94cuda3std6ranges3__45__cpo8distanceE - _ZN34_INTERNAL_928dc194_4_k_cu_a11e98c94cuda3std3__47nulloptE)
_ZN34_INTERNAL_928dc194_4_k_cu_a11e98c94cuda3std3__47nulloptE:
	.zero		1
	.type		_ZN34_INTERNAL_928dc194_4_k_cu_a11e98c94cuda3std6ranges3__45__cpo8distanceE,@object
	.size		_ZN34_INTERNAL_928dc194_4_k_cu_a11e98c94cuda3std6ranges3__45__cpo8distanceE,(_ZN34_INTERNAL_928dc194_4_k_cu_a11e98c96thrust24THRUST_300001_SM_1000_NS12placeholders3_10E - _ZN34_INTERNAL_928dc194_4_k_cu_a11e98c94cuda3std6ranges3__45__cpo8distanceE)
_ZN34_INTERNAL_928dc194_4_k_cu_a11e98c94cuda3std6ranges3__45__cpo8distanceE:
	.zero		1
	.type		_ZN34_INTERNAL_928dc194_4_k_cu_a11e98c96thrust24THRUST_300001_SM_1000_NS12placeholders3_10E,@object
	.size		_ZN34_INTERNAL_928dc194_4_k_cu_a11e98c96thrust24THRUST_300001_SM_1000_NS12placeholders3_10E,(_ZN34_INTERNAL_928dc194_4_k_cu_a11e98c94cuda3std3__419piecewise_constructE - _ZN34_INTERNAL_928dc194_4_k_cu_a11e98c96thrust24THRUST_300001_SM_1000_NS12placeholders3_10E)
_ZN34_INTERNAL_928dc194_4_k_cu_a11e98c96thrust24THRUST_300001_SM_1000_NS12placeholders3_10E:
	.zero		1
	.type		_ZN34_INTERNAL_928dc194_4_k_cu_a11e98c94cuda3std3__419piecewise_constructE,@object
	.size		_ZN34_INTERNAL_928dc194_4_k_cu_a11e98c94cuda3std3__419piecewise_constructE,(_ZN34_INTERNAL_928dc194_4_k_cu_a11e98c94cuda3std6ranges3__45__cpo5cdataE - _ZN34_INTERNAL_928dc194_4_k_cu_a11e98c94cuda3std3__419piecewise_constructE)
_ZN34_INTERNAL_928dc194_4_k_cu_a11e98c94cuda3std3__419piecewise_constructE:
	.zero		1
	.type		_ZN34_INTERNAL_928dc194_4_k_cu_a11e98c94cuda3std6ranges3__45__cpo5cdataE,@object
	.size		_ZN34_INTERNAL_928dc194_4_k_cu_a11e98c94cuda3std6ranges3__45__cpo5cdataE,(_ZN34_INTERNAL_928dc194_4_k_cu_a11e98c96thrust24THRUST_300001_SM_1000_NS12placeholders2_2E - _ZN34_INTERNAL_928dc194_4_k_cu_a11e98c94cuda3std6ranges3__45__cpo5cdataE)
_ZN34_INTERNAL_928dc194_4_k_cu_a11e98c94cuda3std6ranges3__45__cpo5cdataE:
	.zero		1
	.type		_ZN34_INTERNAL_928dc194_4_k_cu_a11e98c96thrust24THRUST_300001_SM_1000_NS12placeholders2_2E,@object
	.size		_ZN34_INTERNAL_928dc194_4_k_cu_a11e98c96thrust24THRUST_300001_SM_1000_NS12placeholders2_2E,(_ZN34_INTERNAL_928dc194_4_k_cu_a11e98c94cuda3std3__45__cpo3endE - _ZN34_INTERNAL_928dc194_4_k_cu_a11e98c96thrust24THRUST_300001_SM_1000_NS12placeholders2_2E)
_ZN34_INTERNAL_928dc194_4_k_cu_a11e98c96thrust24THRUST_300001_SM_1000_NS12placeholders2_2E:
	.zero		1
	.type		_ZN34_INTERNAL_928dc194_4_k_cu_a11e98c94cuda3std3__45__cpo3endE,@object
	.size		_ZN34_INTERNAL_928dc194_4_k_cu_a11e98c94cuda3std3__45__cpo3endE,(_ZN34_INTERNAL_928dc194_4_k_cu_a11e98c94cuda3std6ranges3__45__cpo3endE - _ZN34_INTERNAL_928dc194_4_k_cu_a11e98c94cuda3std3__45__cpo3endE)
_ZN34_INTERNAL_928dc194_4_k_cu_a11e98c94cuda3std3__45__cpo3endE:
	.zero		1
	.type		_ZN34_INTERNAL_928dc194_4_k_cu_a11e98c94cuda3std6ranges3__45__cpo3endE,@object
	.size		_ZN34_INTERNAL_928dc194_4_k_cu_a11e98c94cuda3std6ranges3__45__cpo3endE,(_ZN34_INTERNAL_928dc194_4_k_cu_a11e98c96thrust24THRUST_300001_SM_1000_NS12placeholders2_6E - _ZN34_INTERNAL_928dc194_4_k_cu_a11e98c94cuda3std6ranges3__45__cpo3endE)
_ZN34_INTERNAL_928dc194_4_k_cu_a11e98c94cuda3std6ranges3__45__cpo3endE:
	.zero		1
	.type		_ZN34_INTERNAL_928dc194_4_k_cu_a11e98c96thrust24THRUST_300001_SM_1000_NS12placeholders2_6E,@object
	.size		_ZN34_INTERNAL_928dc194_4_k_cu_a11e98c96thrust24THRUST_300001_SM_1000_NS12placeholders2_6E,(_ZN34_INTERNAL_928dc194_4_k_cu_a11e98c94cuda3std3__45__cpo4rendE - _ZN34_INTERNAL_928dc194_4_k_cu_a11e98c96thrust24THRUST_300001_SM_1000_NS12placeholders2_6E)
_ZN34_INTERNAL_928dc194_4_k_cu_a11e98c96thrust24THRUST_300001_SM_1000_NS12placeholders2_6E:
	.zero		1
	.type		_ZN34_INTERNAL_928dc194_4_k_cu_a11e98c94cuda3std3__45__cpo4rendE,@object
	.size		_ZN34_INTERNAL_928dc194_4_k_cu_a11e98c94cuda3std3__45__cpo4rendE,(_ZN34_INTERNAL_928dc194_4_k_cu_a11e98c94cuda3std6ranges3__45__cpo9iter_swapE - _ZN34_INTERNAL_928dc194_4_k_cu_a11e98c94cuda3std3__45__cpo4rendE)
_ZN34_INTERNAL_928dc194_4_k_cu_a11e98c94cuda3std3__45__cpo4rendE:
	.zero		1
	.type		_ZN34_INTERNAL_928dc194_4_k_cu_a11e98c94cuda3std6ranges3__45__cpo9iter_swapE,@object
	.size		_ZN34_INTERNAL_928dc194_4_k_cu_a11e98c94cuda3std6ranges3__45__cpo9iter_swapE,(_ZN34_INTERNAL_928dc194_4_k_cu_a11e98c94cuda3std3__48unexpectE - _ZN34_INTERNAL_928dc194_4_k_cu_a11e98c94cuda3std6ranges3__45__cpo9iter_swapE)
_ZN34_INTERNAL_928dc194_4_k_cu_a11e98c94cuda3std6ranges3__45__cpo9iter_swapE:
	.zero		1
	.type		_ZN34_INTERNAL_928dc194_4_k_cu_a11e98c94cuda3std3__48unexpectE,@object
	.size		_ZN34_INTERNAL_928dc194_4_k_cu_a11e98c94cuda3std3__48unexpectE,(_ZN34_INTERNAL_928dc194_4_k_cu_a11e98c96thrust24THRUST_300001_SM_1000_NS8cuda_cub3parE - _ZN34_INTERNAL_928dc194_4_k_cu_a11e98c94cuda3std3__48unexpectE)
_ZN34_INTERNAL_928dc194_4_k_cu_a11e98c94cuda3std3__48unexpectE:
	.zero		1
	.type		_ZN34_INTERNAL_928dc194_4_k_cu_a11e98c96thrust24THRUST_300001_SM_1000_NS8cuda_cub3parE,@object
	.size		_ZN34_INTERNAL_928dc194_4_k_cu_a11e98c96thrust24THRUST_300001_SM_1000_NS8cuda_cub3parE,(_ZN34_INTERNAL_928dc194_4_k_cu_a11e98c96thrust24THRUST_300001_SM_1000_NS12placeholders2_4E - _ZN34_INTERNAL_928dc194_4_k_cu_a11e98c96thrust24THRUST_300001_SM_1000_NS8cuda_cub3parE)
_ZN34_INTERNAL_928dc194_4_k_cu_a11e98c96thrust24THRUST_300001_SM_1000_NS8cuda_cub3parE:
	.zero		1
	.type		_ZN34_INTERNAL_928dc194_4_k_cu_a11e98c96thrust24THRUST_300001_SM_1000_NS12placeholders2_4E,@object
	.size		_ZN34_INTERNAL_928dc194_4_k_cu_a11e98c96thrust24THRUST_300001_SM_1000_NS12placeholders2_4E,(_ZN34_INTERNAL_928dc194_4_k_cu_a11e98c94cuda3std3__45__cpo4cendE - _ZN34_INTERNAL_928dc194_4_k_cu_a11e98c96thrust24THRUST_300001_SM_1000_NS12placeholders2_4E)
_ZN34_INTERNAL_928dc194_4_k_cu_a11e98c96thrust24THRUST_300001_SM_1000_NS12placeholders2_4E:
	.zero		1
	.type		_ZN34_INTERNAL_928dc194_4_k_cu_a11e98c94cuda3std3__45__cpo4cendE,@object
	.size		_ZN34_INTERNAL_928dc194_4_k_cu_a11e98c94cuda3std3__45__cpo4cendE,(_ZN34_INTERNAL_928dc194_4_k_cu_a11e98c94cuda3std6ranges3__45__cpo4cendE - _ZN34_INTERNAL_928dc194_4_k_cu_a11e98c94cuda3std3__45__cpo4cendE)
_ZN34_INTERNAL_928dc194_4_k_cu_a11e98c94cuda3std3__45__cpo4cendE:
	.zero		1
	.type		_ZN34_INTERNAL_928dc194_4_k_cu_a11e98c94cuda3std6ranges3__45__cpo4cendE,@object
	.size		_ZN34_INTERNAL_928dc194_4_k_cu_a11e98c94cuda3std6ranges3__45__cpo4cendE,(_ZN34_INTERNAL_928dc194_4_k_cu_a11e98c94cuda3std3__420unreachable_sentinelE - _ZN34_INTERNAL_928dc194_4_k_cu_a11e98c94cuda3std6ranges3__45__cpo4cendE)
_ZN34_INTERNAL_928dc194_4_k_cu_a11e98c94cuda3std6ranges3__45__cpo4cendE:
	.zero		1
	.type		_ZN34_INTERNAL_928dc194_4_k_cu_a11e98c94cuda3std3__420unreachable_sentinelE,@object
	.size		_ZN34_INTERNAL_928dc194_4_k_cu_a11e98c94cuda3std3__420unreachable_sentinelE,(_ZN34_INTERNAL_928dc194_4_k_cu_a11e98c94cuda3std6ranges3__45__cpo5ssizeE - _ZN34_INTERNAL_928dc194_4_k_cu_a11e98c94cuda3std3__420unreachable_sentinelE)
_ZN34_INTERNAL_928dc194_4_k_cu_a11e98c94cuda3std3__420unreachable_sentinelE:
	.zero		1
	.type		_ZN34_INTERNAL_928dc194_4_k_cu_a11e98c94cuda3std6ranges3__45__cpo5ssizeE,@object
	.size		_ZN34_INTERNAL_928dc194_4_k_cu_a11e98c94cuda3std6ranges3__45__cpo5ssizeE,(_ZN34_INTERNAL_928dc194_4_k_cu_a11e98c96thrust24THRUST_300001_SM_1000_NS12placeholders2_8E - _ZN34_INTERNAL_928dc194_4_k_cu_a11e98c94cuda3std6ranges3__45__cpo5ssizeE)
_ZN34_INTERNAL_928dc194_4_k_cu_a11e98c94cuda3std6ranges3__45__cpo5ssizeE:
	.zero		1
	.type		_ZN34_INTERNAL_928dc194_4_k_cu_a11e98c96thrust24THRUST_300001_SM_1000_NS12placeholders2_8E,@object
	.size		_ZN34_INTERNAL_928dc194_4_k_cu_a11e98c96thrust24THRUST_300001_SM_1000_NS12placeholders2_8E,(_ZN34_INTERNAL_928dc194_4_k_cu_a11e98c94cuda3std3__45__cpo5crendE - _ZN34_INTERNAL_928dc194_4_k_cu_a11e98c96thrust24THRUST_300001_SM_1000_NS12placeholders2_8E)
_ZN34_INTERNAL_928dc194_4_k_cu_a11e98c96thrust24THRUST_300001_SM_1000_NS12placeholders2_8E:
	.zero		1
	.type		_ZN34_INTERNAL_928dc194_4_k_cu_a11e98c94cuda3std3__45__cpo5crendE,@object
	.size		_ZN34_INTERNAL_928dc194_4_k_cu_a11e98c94cuda3std3__45__cpo5crendE,(_ZN34_INTERNAL_928dc194_4_k_cu_a11e98c94cuda3std6ranges3__45__cpo4prevE - _ZN34_INTERNAL_928dc194_4_k_cu_a11e98c94cuda3std3__45__cpo5crendE)
_ZN34_INTERNAL_928dc194_4_k_cu_a11e98c94cuda3std3__45__cpo5crendE:
	.zero		1
	.type		_ZN34_INTERNAL_928dc194_4_k_cu_a11e98c94cuda3std6ranges3__45__cpo4prevE,@object
	.size		_ZN34_INTERNAL_928dc194_4_k_cu_a11e98c94cuda3std6ranges3__45__cpo4prevE,(_ZN34_INTERNAL_928dc194_4_k_cu_a11e98c94cuda3std6ranges3__45__cpo9iter_moveE - _ZN34_INTERNAL_928dc194_4_k_cu_a11e98c94cuda3std6ranges3__45__cpo4prevE)
_ZN34_INTERNAL_928dc194_4_k_cu_a11e98c94cuda3std6ranges3__45__cpo4prevE:
	.zero		1
	.type		_ZN34_INTERNAL_928dc194_4_k_cu_a11e98c94cuda3std6ranges3__45__cpo9iter_moveE,@object
	.size		_ZN34_INTERNAL_928dc194_4_k_cu_a11e98c94cuda3std6ranges3__45__cpo9iter_moveE,(_ZN34_INTERNAL_928dc194_4_k_cu_a11e98c96thrust24THRUST_300001_SM_1000_NS6system6detail10sequential3seqE - _ZN34_INTERNAL_928dc194_4_k_cu_a11e98c94cuda3std6ranges3__45__cpo9iter_moveE)
_ZN34_INTERNAL_928dc194_4_k_cu_a11e98c94cuda3std6ranges3__45__cpo9iter_moveE:
	.zero		1
	.type		_ZN34_INTERNAL_928dc194_4_k_cu_a11e98c96thrust24THRUST_300001_SM_1000_NS6system6detail10sequential3seqE,@object
	.size		_ZN34_INTERNAL_928dc194_4_k_cu_a11e98c96thrust24THRUST_300001_SM_1000_NS6system6detail10sequential3seqE,(.L_31 - _ZN34_INTERNAL_928dc194_4_k_cu_a11e98c96thrust24THRUST_300001_SM_1000_NS6system6detail10sequential3seqE)
_ZN34_INTERNAL_928dc194_4_k_cu_a11e98c96thrust24THRUST_300001_SM_1000_NS6system6detail10sequential3seqE:
	.zero		1
.L_31:


//--------------------- .nv.shared._Z15radix_sort_iterPjS_PfS0_Pijj --------------------------
	.section	.nv.shared._Z15radix_sort_iterPjS_PfS0_Pijj,"aw",@nobits
	.sectionflags	@""
	.align	16
.nv.shared._Z15radix_sort_iterPjS_PfS0_Pijj:
	.zero		1040


//--------------------- .nv.constant0._ZN3cub18CUB_300001_SM_10006detail11EmptyKernelIvEEvv --------------------------
	.section	.nv.constant0._ZN3cub18CUB_300001_SM_10006detail11EmptyKernelIvEEvv,"a",@progbits
	.sectionflags	@""
	.align	4
.nv.constant0._ZN3cub18CUB_300001_SM_10006detail11EmptyKernelIvEEvv:
	.zero		896


//--------------------- .nv.constant0._Z15radix_sort_iterPjS_PfS0_Pijj --------------------------
	.section	.nv.constant0._Z15radix_sort_iterPjS_PfS0_Pijj,"a",@progbits
	.sectionflags	@""
	.align	4
.nv.constant0._Z15radix_sort_iterPjS_PfS0_Pijj:
	.zero		944


//--------------------- SYMBOLS --------------------------

	.type		.nv.reservedSmem.offset0,@object
	.size		.nv.reservedSmem.offset0,0x4
	.type		.nv.reservedSmem.cap,@object
	.size		.nv.reservedSmem.cap,0x4
